// auto-generated by cutlass_sweep.gemm — config: {"arch": "sm_100", "cluster_m": 4, "cluster_n": 4, "dtype": "fp32", "dtype_b": "fp32", "layout": "nt", "stages": 0, "tile_k": 64, "tile_m": 256, "tile_n": 128}
#include "cutlass/cutlass.h"
#include "cutlass/gemm/collective/collective_builder.hpp"
#include "cutlass/gemm/device/gemm_universal_adapter.h"
#include "cutlass/gemm/kernel/gemm_universal.hpp"
#include "cutlass/epilogue/collective/collective_builder.hpp"

using ElemA = float;
using ElemB = float;
using ElemCD = float;
using Acc  = float;
using TileShape    = cute::Shape<cute::_256, cute::_128, cute::_64>;
using ClusterShape = cute::Shape<cute::_4, cute::_4, cute::_1>;

using CollectiveEpilogue = typename cutlass::epilogue::collective::CollectiveBuilder<
    cutlass::arch::Sm100, cutlass::arch::OpClassTensorOp,
    TileShape, ClusterShape,
    cutlass::epilogue::collective::EpilogueTileAuto,
    Acc, Acc,
    ElemCD, cutlass::layout::RowMajor, 128 / cutlass::sizeof_bits<ElemCD>::value,
    ElemCD, cutlass::layout::RowMajor, 128 / cutlass::sizeof_bits<ElemCD>::value,
    cutlass::epilogue::collective::EpilogueScheduleAuto
  >::CollectiveOp;

using CollectiveMainloop = typename cutlass::gemm::collective::CollectiveBuilder<
    cutlass::arch::Sm100, cutlass::arch::OpClassTensorOp,
    ElemA, cutlass::layout::RowMajor, 128 / cutlass::sizeof_bits<ElemA>::value,
    ElemB, cutlass::layout::ColumnMajor, 128 / cutlass::sizeof_bits<ElemB>::value,
    Acc,
    TileShape, ClusterShape,
    cutlass::gemm::collective::StageCountAutoCarveout<static_cast<int>(sizeof(typename CollectiveEpilogue::SharedStorage))>,
    cutlass::gemm::collective::KernelScheduleAuto
  >::CollectiveOp;

using GemmKernel = cutlass::gemm::kernel::GemmUniversal<
    cute::Shape<int,int,int,int>,
    CollectiveMainloop,
    CollectiveEpilogue
>;
using Gemm = cutlass::gemm::device::GemmUniversalAdapter<GemmKernel>;

// Force the device kernel symbol into the cubin without needing a host main.
auto* _anchor = &cutlass::device_kernel<GemmKernel>;


// ===== COMPILED SASS (sm_100a) =====

	.target	sm_100a

	.elftype	@"ET_EXEC"


//--------------------- .note.nv.tkinfo           --------------------------
	.section	.note.nv.tkinfo,"",@"SHT_NOTE"
	.sectionflags	@"SHF_NOTE_NV_TKINFO"
	.tkinfo
        /*0018*/ 	.word	0x00000002
        /*0030*/ 	.string	""
        /*0030*/ 	.string	"ptxas"
        /*0030*/ 	.string	"Cuda compilation tools, release 13.0, V13.0.88"
        /*0030*/ 	.string	"Build cuda_13.0.r13.0/compiler.36424714_0"
        /*0030*/ 	.string	"-arch sm_100a -m 64 "



//--------------------- .note.nv.cuinfo           --------------------------
	.section	.note.nv.cuinfo,"",@"SHT_NOTE"
	.sectionflags	@"SHF_NOTE_NV_CUINFO"
        /*0018*/ 	.short	0x0002
        /*001a*/ 	.short	0x0064
        /*001c*/ 	.short	0x0082
	.zero		2


//--------------------- .nv.info                  --------------------------
	.section	.nv.info,"",@"SHT_CUDA_INFO"
	.align	4


	//----- nvinfo : EIATTR_REGCOUNT
	.align		4
        /*0000*/ 	.byte	0x04, 0x2f
        /*0002*/ 	.short	(.L_19 - .L_18)
	.align		4
.L_18:
        /*0004*/ 	.word	index@(_ZN7cutlass13device_kernelINS_4gemm6kernel13GemmUniversalIN4cute5tupleIJiiiiEEENS1_10collective13CollectiveMmaINS1_35MainloopSm100TmaUmmaWarpSpecializedILi4ELi2ELi4ENS5_IJNS4_1CILi4EEESB_NSA_ILi1EEEEEEEENS5_IJNSA_ILi256EEENSA_ILi128EEENSA_ILi64EEEEEEfNS5_IJlSC_lEEEfSJ_NS4_8TiledMMAINS4_8MMA_AtomIJNS4_23SM100_MMA_TF32_2x1SM_SSINS_10tfloat32_tESN_fLi256ELi128ELNS4_4UMMA5MajorE0ELSP_0ELNSO_7ScaleInE0ELSQ_0EEEEEENS4_6LayoutINS5_IJSC_SC_SC_EEENS5_IJNSA_ILi0EEESV_SV_EEEEENS5_IJNS4_10UnderscoreESY_SY_EEEEENS4_28SM100_TMA_2SM_LOAD_MULTICASTENS4_14ComposedLayoutINS4_7SwizzleILi3ELi4ELi3EEENS4_18smem_ptr_flag_bitsILi32EEENST_INS5_IJNSA_ILi8EEENSA_ILi32EEEEEENS5_IJS18_SC_EEEEEEEvNS4_8identityES11_S1C_vS1D_EENS_8epilogue10collective18CollectiveEpilogueINS1F_23Sm100TmaWarpSpecializedILi4ELi2ELi16ELb1ELb0EEEJNS5_IJSG_SG_SH_EEENS5_IJNST_ISG_SC_EENST_INSA_ILi16EEESC_EEEEEfSJ_fSJ_NS1F_6fusion15FusionCallbacksIS1J_NS1P_17LinearCombinationIffffLNS_15FloatRoundStyleE2EEES1K_S1O_JEEENS4_5SM1004TMEM4LOAD26SM100_TMEM_LOAD_32dp32b16xENS4_13SM90_TMA_LOADENS12_INS13_ILi2ELi4ELi3EEES16_NST_INS5_IJS17_S1M_EEENS5_IJS1M_SC_EEEEEEENS4_39AutoVectorizingCopyWithAssumedAlignmentILi128EEENS4_14SM90_TMA_STOREES24_S26_S26_EEEvvEEEEvNT_6ParamsE)
        /*0008*/ 	.word	0x00000050


	//----- nvinfo : EIATTR_FRAME_SIZE
	.align		4
.L_19:
        /*000c*/ 	.byte	0x04, 0x11
        /*000e*/ 	.short	(.L_21 - .L_20)
	.align		4
.L_20:
        /*0010*/ 	.word	index@($__internal_2_$__cuda_sm10x_tcgen05_guardrail_trap_unallocated_columns_being_dealloced)
        /*0014*/ 	.word	0x00000000


	//----- nvinfo : EIATTR_FRAME_SIZE
	.align		4
.L_21:
        /*0018*/ 	.byte	0x04, 0x11
        /*001a*/ 	.short	(.L_23 - .L_22)
	.align		4
.L_22:
        /*001c*/ 	.word	index@($__internal_1_$__cuda_sm10x_tcgen05_guardrail_trap_phase_invalid_during_alloc)
        /*0020*/ 	.word	0x00000000


	//----- nvinfo : EIATTR_FRAME_SIZE
	.align		4
.L_23:
        /*0024*/ 	.byte	0x04, 0x11
        /*0026*/ 	.short	(.L_25 - .L_24)
	.align		4
.L_24:
        /*0028*/ 	.word	index@($__internal_0_$__cuda_sm10x_tcgen05_guardrail_trap_col_being_dealloced_not_returned_by_alloc)
        /*002c*/ 	.word	0x00000000


	//----- nvinfo : EIATTR_FRAME_SIZE
	.align		4
.L_25:
        /*0030*/ 	.byte	0x04, 0x11
        /*0032*/ 	.short	(.L_27 - .L_26)
	.align		4
.L_26:
        /*0034*/ 	.word	index@(_ZN7cutlass13device_kernelINS_4gemm6kernel13GemmUniversalIN4cute5tupleIJiiiiEEENS1_10collective13CollectiveMmaINS1_35MainloopSm100TmaUmmaWarpSpecializedILi4ELi2ELi4ENS5_IJNS4_1CILi4EEESB_NSA_ILi1EEEEEEEENS5_IJNSA_ILi256EEENSA_ILi128EEENSA_ILi64EEEEEEfNS5_IJlSC_lEEEfSJ_NS4_8TiledMMAINS4_8MMA_AtomIJNS4_23SM100_MMA_TF32_2x1SM_SSINS_10tfloat32_tESN_fLi256ELi128ELNS4_4UMMA5MajorE0ELSP_0ELNSO_7ScaleInE0ELSQ_0EEEEEENS4_6LayoutINS5_IJSC_SC_SC_EEENS5_IJNSA_ILi0EEESV_SV_EEEEENS5_IJNS4_10UnderscoreESY_SY_EEEEENS4_28SM100_TMA_2SM_LOAD_MULTICASTENS4_14ComposedLayoutINS4_7SwizzleILi3ELi4ELi3EEENS4_18smem_ptr_flag_bitsILi32EEENST_INS5_IJNSA_ILi8EEENSA_ILi32EEEEEENS5_IJS18_SC_EEEEEEEvNS4_8identityES11_S1C_vS1D_EENS_8epilogue10collective18CollectiveEpilogueINS1F_23Sm100TmaWarpSpecializedILi4ELi2ELi16ELb1ELb0EEEJNS5_IJSG_SG_SH_EEENS5_IJNST_ISG_SC_EENST_INSA_ILi16EEESC_EEEEEfSJ_fSJ_NS1F_6fusion15FusionCallbacksIS1J_NS1P_17LinearCombinationIffffLNS_15FloatRoundStyleE2EEES1K_S1O_JEEENS4_5SM1004TMEM4LOAD26SM100_TMEM_LOAD_32dp32b16xENS4_13SM90_TMA_LOADENS12_INS13_ILi2ELi4ELi3EEES16_NST_INS5_IJS17_S1M_EEENS5_IJS1M_SC_EEEEEEENS4_39AutoVectorizingCopyWithAssumedAlignmentILi128EEENS4_14SM90_TMA_STOREES24_S26_S26_EEEvvEEEEvNT_6ParamsE)
        /*0038*/ 	.word	0x00000000


	//----- nvinfo : EIATTR_MIN_STACK_SIZE
	.align		4
.L_27:
        /*003c*/ 	.byte	0x04, 0x12
        /*003e*/ 	.short	(.L_29 - .L_28)
	.align		4
.L_28:
        /*0040*/ 	.word	index@(_ZN7cutlass13device_kernelINS_4gemm6kernel13GemmUniversalIN4cute5tupleIJiiiiEEENS1_10collective13CollectiveMmaINS1_35MainloopSm100TmaUmmaWarpSpecializedILi4ELi2ELi4ENS5_IJNS4_1CILi4EEESB_NSA_ILi1EEEEEEEENS5_IJNSA_ILi256EEENSA_ILi128EEENSA_ILi64EEEEEEfNS5_IJlSC_lEEEfSJ_NS4_8TiledMMAINS4_8MMA_AtomIJNS4_23SM100_MMA_TF32_2x1SM_SSINS_10tfloat32_tESN_fLi256ELi128ELNS4_4UMMA5MajorE0ELSP_0ELNSO_7ScaleInE0ELSQ_0EEEEEENS4_6LayoutINS5_IJSC_SC_SC_EEENS5_IJNSA_ILi0EEESV_SV_EEEEENS5_IJNS4_10UnderscoreESY_SY_EEEEENS4_28SM100_TMA_2SM_LOAD_MULTICASTENS4_14ComposedLayoutINS4_7SwizzleILi3ELi4ELi3EEENS4_18smem_ptr_flag_bitsILi32EEENST_INS5_IJNSA_ILi8EEENSA_ILi32EEEEEENS5_IJS18_SC_EEEEEEEvNS4_8identityES11_S1C_vS1D_EENS_8epilogue10collective18CollectiveEpilogueINS1F_23Sm100TmaWarpSpecializedILi4ELi2ELi16ELb1ELb0EEEJNS5_IJSG_SG_SH_EEENS5_IJNST_ISG_SC_EENST_INSA_ILi16EEESC_EEEEEfSJ_fSJ_NS1F_6fusion15FusionCallbacksIS1J_NS1P_17LinearCombinationIffffLNS_15FloatRoundStyleE2EEES1K_S1O_JEEENS4_5SM1004TMEM4LOAD26SM100_TMEM_LOAD_32dp32b16xENS4_13SM90_TMA_LOADENS12_INS13_ILi2ELi4ELi3EEES16_NST_INS5_IJS17_S1M_EEENS5_IJS1M_SC_EEEEEEENS4_39AutoVectorizingCopyWithAssumedAlignmentILi128EEENS4_14SM90_TMA_STOREES24_S26_S26_EEEvvEEEEvNT_6ParamsE)
        /*0044*/ 	.word	0x00000000
.L_29:


//--------------------- .nv.compat                --------------------------
	.section	.nv.compat,"",@"SHT_CUDA_COMPAT_INFO"
	.align	4
        /*0000*/ 	.byte	0x02, 0x09, 0x01, 0x00, 0x02, 0x02, 0x02, 0x00, 0x02, 0x05, 0x05, 0x00, 0x03, 0x07, 0x01, 0x01
        /*0010*/ 	.byte	0x02, 0x03, 0x01, 0x00, 0x02, 0x06, 0x01, 0x00, 0x04, 0x0b, 0x08, 0x00, 0x09, 0x00, 0x00, 0x00
        /*0020*/ 	.byte	0x00, 0x00, 0x00, 0x00


//--------------------- .nv.info._ZN7cutlass13device_kernelINS_4gemm6kernel13GemmUniversalIN4cute5tupleIJiiiiEEENS1_10collective13CollectiveMmaINS1_35MainloopSm100TmaUmmaWarpSpecializedILi4ELi2ELi4ENS5_IJNS4_1CILi4EEESB_NSA_ILi1EEEEEEEENS5_IJNSA_ILi256EEENSA_ILi128EEENSA_ILi64EEEEEEfNS5_IJlSC_lEEEfSJ_NS4_8TiledMMAINS4_8MMA_AtomIJNS4_23SM100_MMA_TF32_2x1SM_SSINS_10tfloat32_tESN_fLi256ELi128ELNS4_4UMMA5MajorE0ELSP_0ELNSO_7ScaleInE0ELSQ_0EEEEEENS4_6LayoutINS5_IJSC_SC_SC_EEENS5_IJNSA_ILi0EEESV_SV_EEEEENS5_IJNS4_10UnderscoreESY_SY_EEEEENS4_28SM100_TMA_2SM_LOAD_MULTICASTENS4_14ComposedLayoutINS4_7SwizzleILi3ELi4ELi3EEENS4_18smem_ptr_flag_bitsILi32EEENST_INS5_IJNSA_ILi8EEENSA_ILi32EEEEEENS5_IJS18_SC_EEEEEEEvNS4_8identityES11_S1C_vS1D_EENS_8epilogue10collective18CollectiveEpilogueINS1F_23Sm100TmaWarpSpecializedILi4ELi2ELi16ELb1ELb0EEEJNS5_IJSG_SG_SH_EEENS5_IJNST_ISG_SC_EENST_INSA_ILi16EEESC_EEEEEfSJ_fSJ_NS1F_6fusion15FusionCallbacksIS1J_NS1P_17LinearCombinationIffffLNS_15FloatRoundStyleE2EEES1K_S1O_JEEENS4_5SM1004TMEM4LOAD26SM100_TMEM_LOAD_32dp32b16xENS4_13SM90_TMA_LOADENS12_INS13_ILi2ELi4ELi3EEES16_NST_INS5_IJS17_S1M_EEENS5_IJS1M_SC_EEEEEEENS4_39AutoVectorizingCopyWithAssumedAlignmentILi128EEENS4_14SM90_TMA_STOREES24_S26_S26_EEEvvEEEEvNT_6ParamsE --------------------------
	.section	.nv.info._ZN7cutlass13device_kernelINS_4gemm6kernel13GemmUniversalIN4cute5tupleIJiiiiEEENS1_10collective13CollectiveMmaINS1_35MainloopSm100TmaUmmaWarpSpecializedILi4ELi2ELi4ENS5_IJNS4_1CILi4EEESB_NSA_ILi1EEEEEEEENS5_IJNSA_ILi256EEENSA_ILi128EEENSA_ILi64EEEEEEfNS5_IJlSC_lEEEfSJ_NS4_8TiledMMAINS4_8MMA_AtomIJNS4_23SM100_MMA_TF32_2x1SM_SSINS_10tfloat32_tESN_fLi256ELi128ELNS4_4UMMA5MajorE0ELSP_0ELNSO_7ScaleInE0ELSQ_0EEEEEENS4_6LayoutINS5_IJSC_SC_SC_EEENS5_IJNSA_ILi0EEESV_SV_EEEEENS5_IJNS4_10UnderscoreESY_SY_EEEEENS4_28SM100_TMA_2SM_LOAD_MULTICASTENS4_14ComposedLayoutINS4_7SwizzleILi3ELi4ELi3EEENS4_18smem_ptr_flag_bitsILi32EEENST_INS5_IJNSA_ILi8EEENSA_ILi32EEEEEENS5_IJS18_SC_EEEEEEEvNS4_8identityES11_S1C_vS1D_EENS_8epilogue10collective18CollectiveEpilogueINS1F_23Sm100TmaWarpSpecializedILi4ELi2ELi16ELb1ELb0EEEJNS5_IJSG_SG_SH_EEENS5_IJNST_ISG_SC_EENST_INSA_ILi16EEESC_EEEEEfSJ_fSJ_NS1F_6fusion15FusionCallbacksIS1J_NS1P_17LinearCombinationIffffLNS_15FloatRoundStyleE2EEES1K_S1O_JEEENS4_5SM1004TMEM4LOAD26SM100_TMEM_LOAD_32dp32b16xENS4_13SM90_TMA_LOADENS12_INS13_ILi2ELi4ELi3EEES16_NST_INS5_IJS17_S1M_EEENS5_IJS1M_SC_EEEEEEENS4_39AutoVectorizingCopyWithAssumedAlignmentILi128EEENS4_14SM90_TMA_STOREES24_S26_S26_EEEvvEEEEvNT_6ParamsE,"",@"SHT_CUDA_INFO"
	.sectionflags	@""
	.align	4


	//----- nvinfo : EIATTR_CUDA_API_VERSION
	.align		4
        /*0000*/ 	.byte	0x04, 0x37
        /*0002*/ 	.short	(.L_31 - .L_30)
.L_30:
        /*0004*/ 	.word	0x00000082


	//----- nvinfo : EIATTR_KPARAM_INFO
	.align		4
.L_31:
        /*0008*/ 	.byte	0x04, 0x17
        /*000a*/ 	.short	(.L_33 - .L_32)
.L_32:
        /*000c*/ 	.word	0x00000000
        /*0010*/ 	.short	0x0000
        /*0012*/ 	.short	0x0000
        /*0014*/ 	.byte	0x00, 0xf0, 0x01, 0x20


	//----- nvinfo : EIATTR_AT_ENTRY_FRAGMENTS
	.align		4
.L_33:
        /*0018*/ 	.byte	0x04, 0x4f
        /*001a*/ 	.short	(.L_35 - .L_34)


	//   ....[0]....
.L_34:
        /*001c*/ 	.word	0x00000007


	//----- nvinfo : EIATTR_RESERVED_SMEM_USED
	.align		4
.L_35:
        /*0020*/ 	.byte	0x01, 0x41
	.zero		2


	//----- nvinfo : EIATTR_SPARSE_MMA_MASK
	.align		4
        /*0024*/ 	.byte	0x03, 0x50
        /*0026*/ 	.short	0x0000


	//----- nvinfo : EIATTR_TCGEN05_2CTA_USED
	.align		4
        /*0028*/ 	.byte	0x01, 0x52
	.zero		2


	//----- nvinfo : EIATTR_MAXREG_COUNT
	.align		4
        /*002c*/ 	.byte	0x03, 0x1b
        /*002e*/ 	.short	0x00ff


	//----- nvinfo : EIATTR_NUM_BARRIERS
	.align		4
        /*0030*/ 	.byte	0x02, 0x4c
        /*0032*/ 	.byte	0x07
	.zero		1


	//----- nvinfo : EIATTR_EXTERNS
	.align		4
        /*0034*/ 	.byte	0x04, 0x0f
        /*0036*/ 	.short	(.L_37 - .L_36)


	//   ....[0]....
	.align		4
.L_36:
        /*0038*/ 	.word	index@(__assertfail)


	//----- nvinfo : EIATTR_MERCURY_ISA_VERSION
	.align		4
.L_37:
        /*003c*/ 	.byte	0x03, 0x5f
        /*003e*/ 	.short	0x0101


	//----- nvinfo : EIATTR_INT_WARP_WIDE_INSTR_OFFSETS
	.align		4
        /*0040*/ 	.byte	0x04, 0x31
        /*0042*/ 	.short	(.L_39 - .L_38)


	//   ....[0]....
.L_38:
        /*0044*/ 	.word	0x00000d60


	//   ....[1]....
        /*0048*/ 	.word	0x00000e00


	//   ....[2]....
        /*004c*/ 	.word	0x000049d0


	//   ....[3]....
        /*0050*/ 	.word	0x00004a00


	//   ....[4]....
        /*0054*/ 	.word	0x00004a20


	//   ....[5]....
        /*0058*/ 	.word	0x00005550


	//   ....[6]....
        /*005c*/ 	.word	0x000055b0


	//   ....[7]....
        /*0060*/ 	.word	0x000056a0


	//   ....[8]....
        /*0064*/ 	.word	0x00005710


	//   ....[9]....
        /*0068*/ 	.word	0x00005800


	//   ....[10]....
        /*006c*/ 	.word	0x00005870


	//   ....[11]....
        /*0070*/ 	.word	0x00005970


	//   ....[12]....
        /*0074*/ 	.word	0x000059e0


	//   ....[13]....
        /*0078*/ 	.word	0x00005af0


	//   ....[14]....
        /*007c*/ 	.word	0x00005b70


	//   ....[15]....
        /*0080*/ 	.word	0x00005c70


	//   ....[16]....
        /*0084*/ 	.word	0x00005cf0


	//   ....[17]....
        /*0088*/ 	.word	0x00005df0


	//   ....[18]....
        /*008c*/ 	.word	0x00005e70


	//   ....[19]....
        /*0090*/ 	.word	0x00005f60


	//   ....[20]....
        /*0094*/ 	.word	0x00005ff0


	//----- nvinfo : EIATTR_COOP_GROUP_MASK_REGIDS
	.align		4
.L_39:
        /*0098*/ 	.byte	0x04, 0x29
        /*009a*/ 	.short	(.L_41 - .L_40)


	//   ....[0]....
.L_40:
        /*009c*/ 	.word	0xffffffff


	//   ....[1]....
        /*00a0*/ 	.word	0xffffffff


	//   ....[2]....
        /*00a4*/ 	.word	0xffffffff


	//   ....[3]....
        /*00a8*/ 	.word	0xffffffff


	//   ....[4]....
        /*00ac*/ 	.word	0xffffffff


	//   ....[5]....
        /*00b0*/ 	.word	0xffffffff


	//   ....[6]....
        /*00b4*/ 	.word	0xffffffff


	//   ....[7]....
        /*00b8*/ 	.word	0xffffffff


	//   ....[8]....
        /*00bc*/ 	.word	0xffffffff


	//   ....[9]....
        /*00c0*/ 	.word	0xffffffff


	//   ....[10]....
        /*00c4*/ 	.word	0xffffffff


	//   ....[11]....
        /*00c8*/ 	.word	0xffffffff


	//   ....[12]....
        /*00cc*/ 	.word	0xffffffff


	//   ....[13]....
        /*00d0*/ 	.word	0xffffffff


	//----- nvinfo : EIATTR_COOP_GROUP_INSTR_OFFSETS
	.align		4
.L_41:
        /*00d4*/ 	.byte	0x04, 0x28
        /*00d6*/ 	.short	(.L_43 - .L_42)


	//   ....[0]....
.L_42:
        /*00d8*/ 	.word	0x000000b0


	//   ....[1]....
        /*00dc*/ 	.word	0x00000510


	//   ....[2]....
        /*00e0*/ 	.word	0x000006d0


	//   ....[3]....
        /*00e4*/ 	.word	0x00000860


	//   ....[4]....
        /*00e8*/ 	.word	0x00000950


	//   ....[5]....
        /*00ec*/ 	.word	0x00000ab0


	//   ....[6]....
        /*00f0*/ 	.word	0x00000c40


	//   ....[7]....
        /*00f4*/ 	.word	0x00000e80


	//   ....[8]....
        /*00f8*/ 	.word	0x00002730


	//   ....[9]....
        /*00fc*/ 	.word	0x000035f0


	//   ....[10]....
        /*0100*/ 	.word	0x00003ac0


	//   ....[11]....
        /*0104*/ 	.word	0x00003af0


	//   ....[12]....
        /*0108*/ 	.word	0x000048d0


	//   ....[13]....
        /*010c*/ 	.word	0x00004ae0


	//----- nvinfo : EIATTR_VRC_CTA_INIT_COUNT
	.align		4
.L_43:
        /*0110*/ 	.byte	0x02, 0x4a
        /*0112*/ 	.byte	0x80
	.zero		1


	//----- nvinfo : EIATTR_SYSCALL_OFFSETS
	.align		4
        /*0114*/ 	.byte	0x04, 0x46
        /*0116*/ 	.short	(.L_45 - .L_44)


	//   ....[0]....
.L_44:
        /*0118*/ 	.word	0x00006c80


	//   ....[1]....
        /*011c*/ 	.word	0x00006d70


	//   ....[2]....
        /*0120*/ 	.word	0x000074c0


	//   ....[3]....
        /*0124*/ 	.word	0x00007c40


	//   ....[4]....
        /*0128*/ 	.word	0x00008390


	//   ....[5]....
        /*012c*/ 	.word	0x00008b30


	//   ....[6]....
        /*0130*/ 	.word	0x000092d0


	//   ....[7]....
        /*0134*/ 	.word	0x00009aa0


	//   ....[8]....
        /*0138*/ 	.word	0x0000a240


	//   ....[9]....
        /*013c*/ 	.word	0x0000a990


	//----- nvinfo : EIATTR_MBARRIER_INSTR_OFFSETS
	.align		4
.L_45:
        /*0140*/ 	.byte	0x04, 0x39
        /*0142*/ 	.short	(.L_47 - .L_46)


	//   ....[0]....
.L_46:
        /*0144*/ 	.word	0x00000640
        /*0148*/ 	.word	0x000000ff
        /*014c*/ 	.word	0x00000000
        /*0150*/ 	.short	0x0100
        /*0152*/ 	.byte	0x04
	.zero		1


	//   ....[1]....
        /*0154*/ 	.word	0x00000650
        /*0158*/ 	.word	0x000000ff
        /*015c*/ 	.word	0x00000020
        /*0160*/ 	.short	0x0100
        /*0162*/ 	.byte	0x04
	.zero		1


	//   ....[2]....
        /*0164*/ 	.word	0x00000660
        /*0168*/ 	.word	0x000000ff
        /*016c*/ 	.word	0x00000008
        /*0170*/ 	.short	0x0100
        /*0172*/ 	.byte	0x04
	.zero		1


	//   ....[3]....
        /*0174*/ 	.word	0x00000670
        /*0178*/ 	.word	0x000000ff
        /*017c*/ 	.word	0x00000028
        /*0180*/ 	.short	0x0100
        /*0182*/ 	.byte	0x04
	.zero		1


	//   ....[4]....
        /*0184*/ 	.word	0x00000680
        /*0188*/ 	.word	0x000000ff
        /*018c*/ 	.word	0x00000010
        /*0190*/ 	.short	0x0100
        /*0192*/ 	.byte	0x04
	.zero		1


	//   ....[5]....
        /*0194*/ 	.word	0x00000690
        /*0198*/ 	.word	0x000000ff
        /*019c*/ 	.word	0x00000030
        /*01a0*/ 	.short	0x0100
        /*01a2*/ 	.byte	0x04
	.zero		1


	//   ....[6]....
        /*01a4*/ 	.word	0x000006a0
        /*01a8*/ 	.word	0x000000ff
        /*01ac*/ 	.word	0x00000018
        /*01b0*/ 	.short	0x0100
        /*01b2*/ 	.byte	0x04
	.zero		1


	//   ....[7]....
        /*01b4*/ 	.word	0x000006b0
        /*01b8*/ 	.word	0x000000ff
        /*01bc*/ 	.word	0x00000038
        /*01c0*/ 	.short	0x0100
        /*01c2*/ 	.byte	0x04
	.zero		1


	//   ....[8]....
        /*01c4*/ 	.word	0x000007d0
        /*01c8*/ 	.word	0x000000ff
        /*01cc*/ 	.word	0x00000040
        /*01d0*/ 	.short	0x0100
        /*01d2*/ 	.byte	0x04
	.zero		1


	//   ....[9]....
        /*01d4*/ 	.word	0x000007e0
        /*01d8*/ 	.word	0x000000ff
        /*01dc*/ 	.word	0x00000060
        /*01e0*/ 	.short	0x0100
        /*01e2*/ 	.byte	0x04
	.zero		1


	//   ....[10]....
        /*01e4*/ 	.word	0x000007f0
        /*01e8*/ 	.word	0x000000ff
        /*01ec*/ 	.word	0x00000048
        /*01f0*/ 	.short	0x0100
        /*01f2*/ 	.byte	0x04
	.zero		1


	//   ....[11]....
        /*01f4*/ 	.word	0x00000800
        /*01f8*/ 	.word	0x000000ff
        /*01fc*/ 	.word	0x00000068
        /*0200*/ 	.short	0x0100
        /*0202*/ 	.byte	0x04
	.zero		1


	//   ....[12]....
        /*0204*/ 	.word	0x00000810
        /*0208*/ 	.word	0x000000ff
        /*020c*/ 	.word	0x00000050
        /*0210*/ 	.short	0x0100
        /*0212*/ 	.byte	0x04
	.zero		1


	//   ....[13]....
        /*0214*/ 	.word	0x00000820
        /*0218*/ 	.word	0x000000ff
        /*021c*/ 	.word	0x00000070
        /*0220*/ 	.short	0x0100
        /*0222*/ 	.byte	0x04
	.zero		1


	//   ....[14]....
        /*0224*/ 	.word	0x00000830
        /*0228*/ 	.word	0x000000ff
        /*022c*/ 	.word	0x00000058
        /*0230*/ 	.short	0x0100
        /*0232*/ 	.byte	0x04
	.zero		1


	//   ....[15]....
        /*0234*/ 	.word	0x00000840
        /*0238*/ 	.word	0x000000ff
        /*023c*/ 	.word	0x00000078
        /*0240*/ 	.short	0x0100
        /*0242*/ 	.byte	0x04
	.zero		1


	//   ....[16]....
        /*0244*/ 	.word	0x00000920
        /*0248*/ 	.word	0x000000ff
        /*024c*/ 	.word	0x00000080
        /*0250*/ 	.short	0x0100
        /*0252*/ 	.byte	0x06
	.zero		1


	//   ....[17]....
        /*0254*/ 	.word	0x00000930
        /*0258*/ 	.word	0x000000ff
        /*025c*/ 	.word	0x00000088
        /*0260*/ 	.short	0x0100
        /*0262*/ 	.byte	0x06
	.zero		1


	//   ....[18]....
        /*0264*/ 	.word	0x00000a60
        /*0268*/ 	.word	0x000000ff
        /*026c*/ 	.word	0x00000090
        /*0270*/ 	.short	0x0100
        /*0272*/ 	.byte	0x06
	.zero		1


	//   ....[19]....
        /*0274*/ 	.word	0x00000a70
        /*0278*/ 	.word	0x000000ff
        /*027c*/ 	.word	0x000000a0
        /*0280*/ 	.short	0x0100
        /*0282*/ 	.byte	0x06
	.zero		1


	//   ....[20]....
        /*0284*/ 	.word	0x00000a80
        /*0288*/ 	.word	0x000000ff
        /*028c*/ 	.word	0x00000098
        /*0290*/ 	.short	0x0100
        /*0292*/ 	.byte	0x06
	.zero		1


	//   ....[21]....
        /*0294*/ 	.word	0x00000a90
        /*0298*/ 	.word	0x000000ff
        /*029c*/ 	.word	0x000000a8
        /*02a0*/ 	.short	0x0100
        /*02a2*/ 	.byte	0x06
	.zero		1


	//   ....[22]....
        /*02a4*/ 	.word	0x00000bb0
        /*02a8*/ 	.word	0x000000ff
        /*02ac*/ 	.word	0x000000b0
        /*02b0*/ 	.short	0x0100
        /*02b2*/ 	.byte	0x04
	.zero		1


	//   ....[23]....
        /*02b4*/ 	.word	0x00000bc0
        /*02b8*/ 	.word	0x000000ff
        /*02bc*/ 	.word	0x000000d0
        /*02c0*/ 	.short	0x0100
        /*02c2*/ 	.byte	0x04
	.zero		1


	//   ....[24]....
        /*02c4*/ 	.word	0x00000bd0
        /*02c8*/ 	.word	0x000000ff
        /*02cc*/ 	.word	0x000000b8
        /*02d0*/ 	.short	0x0100
        /*02d2*/ 	.byte	0x04
	.zero		1


	//   ....[25]....
        /*02d4*/ 	.word	0x00000be0
        /*02d8*/ 	.word	0x000000ff
        /*02dc*/ 	.word	0x000000d8
        /*02e0*/ 	.short	0x0100
        /*02e2*/ 	.byte	0x04
	.zero		1


	//   ....[26]....
        /*02e4*/ 	.word	0x00000bf0
        /*02e8*/ 	.word	0x000000ff
        /*02ec*/ 	.word	0x000000c0
        /*02f0*/ 	.short	0x0100
        /*02f2*/ 	.byte	0x04
	.zero		1


	//   ....[27]....
        /*02f4*/ 	.word	0x00000c00
        /*02f8*/ 	.word	0x000000ff
        /*02fc*/ 	.word	0x000000e0
        /*0300*/ 	.short	0x0100
        /*0302*/ 	.byte	0x04
	.zero		1


	//   ....[28]....
        /*0304*/ 	.word	0x00000c10
        /*0308*/ 	.word	0x000000ff
        /*030c*/ 	.word	0x000000c8
        /*0310*/ 	.short	0x0100
        /*0312*/ 	.byte	0x04
	.zero		1


	//   ....[29]....
        /*0314*/ 	.word	0x00000c20
        /*0318*/ 	.word	0x000000ff
        /*031c*/ 	.word	0x000000e8
        /*0320*/ 	.short	0x0100
        /*0322*/ 	.byte	0x04
	.zero		1


	//   ....[30]....
        /*0324*/ 	.word	0x00000d10
        /*0328*/ 	.word	0x000000ff
        /*032c*/ 	.word	0x000000f0
        /*0330*/ 	.short	0x0100
        /*0332*/ 	.byte	0x04
	.zero		1


	//   ....[31]....
        /*0334*/ 	.word	0x00000d20
        /*0338*/ 	.word	0x000000ff
        /*033c*/ 	.word	0x00000100
        /*0340*/ 	.short	0x0100
        /*0342*/ 	.byte	0x04
	.zero		1


	//   ....[32]....
        /*0344*/ 	.word	0x00000d30
        /*0348*/ 	.word	0x000000ff
        /*034c*/ 	.word	0x000000f8
        /*0350*/ 	.short	0x0100
        /*0352*/ 	.byte	0x04
	.zero		1


	//   ....[33]....
        /*0354*/ 	.word	0x00000d40
        /*0358*/ 	.word	0x000000ff
        /*035c*/ 	.word	0x00000108
        /*0360*/ 	.short	0x0100
        /*0362*/ 	.byte	0x04
	.zero		1


	//   ....[34]....
        /*0364*/ 	.word	0x00000e40
        /*0368*/ 	.word	0x000000ff
        /*036c*/ 	.word	0x00000110
        /*0370*/ 	.short	0x0100
        /*0372*/ 	.byte	0x06
	.zero		1


	//   ....[35]....
        /*0374*/ 	.word	0x00001cf0
        /*0378*/ 	.word	0x00000000
        /*037c*/ 	.word	0x00000100
        /*0380*/ 	.short	0x010a
        /*0382*/ 	.byte	0xff
	.zero		1


	//   ....[36]....
        /*0384*/ 	.word	0x00001d20
        /*0388*/ 	.word	0x00000000
        /*038c*/ 	.word	0x000000f0
        /*0390*/ 	.short	0x0101
        /*0392*/ 	.byte	0xff
	.zero		1


	//   ....[37]....
        /*0394*/ 	.word	0x00001de0
        /*0398*/ 	.word	0x000000ff
        /*039c*/ 	.word	0x00000020
        /*03a0*/ 	.short	0x010a
        /*03a2*/ 	.byte	0x04
	.zero		1


	//   ....[38]....
        /*03a4*/ 	.word	0x00001eb0
        /*03a8*/ 	.word	0x000000ff
        /*03ac*/ 	.word	0x00000020
        /*03b0*/ 	.short	0x010a
        /*03b2*/ 	.byte	0x06
	.zero		1


	//   ....[39]....
        /*03b4*/ 	.word	0x00002010
        /*03b8*/ 	.word	0x000000ff
        /*03bc*/ 	.word	0x00000020
        /*03c0*/ 	.short	0x010a
        /*03c2*/ 	.byte	0x04
	.zero		1


	//   ....[40]....
        /*03c4*/ 	.word	0x000022b0
        /*03c8*/ 	.word	0x000000ff
        /*03cc*/ 	.word	0x00000088
        /*03d0*/ 	.short	0x0101
        /*03d2*/ 	.byte	0x15
	.zero		1


	//   ....[41]....
        /*03d4*/ 	.word	0x000022d0
        /*03d8*/ 	.word	0x000000ff
        /*03dc*/ 	.word	0x00000020
        /*03e0*/ 	.short	0x010a
        /*03e2*/ 	.byte	0x04
	.zero		1


	//   ....[42]....
        /*03e4*/ 	.word	0x00002350
        /*03e8*/ 	.word	0x000000ff
        /*03ec*/ 	.word	0x00000020
        /*03f0*/ 	.short	0x010a
        /*03f2*/ 	.byte	0x07
	.zero		1


	//   ....[43]....
        /*03f4*/ 	.word	0x00002490
        /*03f8*/ 	.word	0x000000ff
        /*03fc*/ 	.word	0x00000020
        /*0400*/ 	.short	0x010a
        /*0402*/ 	.byte	0x04
	.zero		1


	//   ....[44]....
        /*0404*/ 	.word	0x00002760
        /*0408*/ 	.word	0x00000003
        /*040c*/ 	.word	0x00000090
        /*0410*/ 	.short	0x010a
        /*0412*/ 	.byte	0xff
	.zero		1


	//   ....[45]....
        /*0414*/ 	.word	0x000028b0
        /*0418*/ 	.word	0x00000000
        /*041c*/ 	.word	0x00000000
        /*0420*/ 	.short	0x0101
        /*0422*/ 	.byte	0xff
	.zero		1


	//   ....[46]....
        /*0424*/ 	.word	0x00002e70
        /*0428*/ 	.word	0x000000ff
        /*042c*/ 	.word	0x00000000
        /*0430*/ 	.short	0x010a
        /*0432*/ 	.byte	0x04
	.zero		1


	//   ....[47]....
        /*0434*/ 	.word	0x00002f00
        /*0438*/ 	.word	0x000000ff
        /*043c*/ 	.word	0x00000000
        /*0440*/ 	.short	0x010a
        /*0442*/ 	.byte	0x05
	.zero		1


	//   ....[48]....
        /*0444*/ 	.word	0x00002f90
        /*0448*/ 	.word	0x000000ff
        /*044c*/ 	.word	0x00000000
        /*0450*/ 	.short	0x010a
        /*0452*/ 	.byte	0x05
	.zero		1


	//   ....[49]....
        /*0454*/ 	.word	0x00003030
        /*0458*/ 	.word	0x00000000
        /*045c*/ 	.word	0x00000000
        /*0460*/ 	.short	0x010a
        /*0462*/ 	.byte	0xff
	.zero		1


	//   ....[50]....
        /*0464*/ 	.word	0x00003150
        /*0468*/ 	.word	0x00000002
        /*046c*/ 	.word	0x000000f0
        /*0470*/ 	.short	0x010a
        /*0472*/ 	.byte	0xff
	.zero		1


	//   ....[51]....
        /*0474*/ 	.word	0x000031c0
        /*0478*/ 	.word	0x00000002
        /*047c*/ 	.word	0x00000000
        /*0480*/ 	.short	0x0101
        /*0482*/ 	.byte	0xff
	.zero		1


	//   ....[52]....
        /*0484*/ 	.word	0x000031e0
        /*0488*/ 	.word	0x000000ff
        /*048c*/ 	.word	0x000000a0
        /*0490*/ 	.short	0x010a
        /*0492*/ 	.byte	0x04
	.zero		1


	//   ....[53]....
        /*0494*/ 	.word	0x00003300
        /*0498*/ 	.word	0x00000002
        /*049c*/ 	.word	0x00000090
        /*04a0*/ 	.short	0x010a
        /*04a2*/ 	.byte	0xff
	.zero		1


	//   ....[54]....
        /*04a4*/ 	.word	0x00003400
        /*04a8*/ 	.word	0x00000002
        /*04ac*/ 	.word	0x00000000
        /*04b0*/ 	.short	0x0101
        /*04b2*/ 	.byte	0xff
	.zero		1


	//   ....[55]....
        /*04b4*/ 	.word	0x00003490
        /*04b8*/ 	.word	0x000000ff
        /*04bc*/ 	.word	0x000000a0
        /*04c0*/ 	.short	0x0106
        /*04c2*/ 	.byte	0x04
	.zero		1


	//   ....[56]....
        /*04c4*/ 	.word	0x000034b0
        /*04c8*/ 	.word	0x000000ff
        /*04cc*/ 	.word	0x000000a0
        /*04d0*/ 	.short	0x010a
        /*04d2*/ 	.byte	0x04
	.zero		1


	//   ....[57]....
        /*04d4*/ 	.word	0x00003540
        /*04d8*/ 	.word	0x000000ff
        /*04dc*/ 	.word	0x000000a0
        /*04e0*/ 	.short	0x0106
        /*04e2*/ 	.byte	0x07
	.zero		1


	//   ....[58]....
        /*04e4*/ 	.word	0x00003580
        /*04e8*/ 	.word	0x00000000
        /*04ec*/ 	.word	0x000000a0
        /*04f0*/ 	.short	0x010a
        /*04f2*/ 	.byte	0xff
	.zero		1


	//   ....[59]....
        /*04f4*/ 	.word	0x000037c0
        /*04f8*/ 	.word	0x000000ff
        /*04fc*/ 	.word	0x00000008
        /*0500*/ 	.short	0x010a
        /*0502*/ 	.byte	0x05
	.zero		1


	//   ....[60]....
        /*0504*/ 	.word	0x000037e0
        /*0508*/ 	.word	0x000000ff
        /*050c*/ 	.word	0x00000008
        /*0510*/ 	.short	0x010a
        /*0512*/ 	.byte	0x05
	.zero		1


	//   ....[61]....
        /*0514*/ 	.word	0x00003970
        /*0518*/ 	.word	0x000000ff
        /*051c*/ 	.word	0x00000008
        /*0520*/ 	.short	0x010a
        /*0522*/ 	.byte	0x05
	.zero		1


	//   ....[62]....
        /*0524*/ 	.word	0x00003990
        /*0528*/ 	.word	0x000000ff
        /*052c*/ 	.word	0x00000008
        /*0530*/ 	.short	0x010a
        /*0532*/ 	.byte	0x05
	.zero		1


	//   ....[63]....
        /*0534*/ 	.word	0x00003a50
        /*0538*/ 	.word	0x000000ff
        /*053c*/ 	.word	0x00000000
        /*0540*/ 	.short	0x0101
        /*0542*/ 	.byte	0x04
	.zero		1


	//   ....[64]....
        /*0544*/ 	.word	0x00003e10
        /*0548*/ 	.word	0x00000000
        /*054c*/ 	.word	0x00000090
        /*0550*/ 	.short	0x010a
        /*0552*/ 	.byte	0xff
	.zero		1


	//   ....[65]....
        /*0554*/ 	.word	0x00003ed0
        /*0558*/ 	.word	0x00000000
        /*055c*/ 	.word	0x00000000
        /*0560*/ 	.short	0x0101
        /*0562*/ 	.byte	0xff
	.zero		1


	//   ....[66]....
        /*0564*/ 	.word	0x00003f90
        /*0568*/ 	.word	0x000000ff
        /*056c*/ 	.word	0x00000000
        /*0570*/ 	.short	0x010a
        /*0572*/ 	.byte	0x04
	.zero		1


	//   ....[67]....
        /*0574*/ 	.word	0x00003fa0
        /*0578*/ 	.word	0x000000ff
        /*057c*/ 	.word	0x000000d0
        /*0580*/ 	.short	0x010a
        /*0582*/ 	.byte	0x2e
	.zero		1


	//   ....[68]....
        /*0584*/ 	.word	0x00004050
        /*0588*/ 	.word	0x000000ff
        /*058c*/ 	.word	0x00000000
        /*0590*/ 	.short	0x010a
        /*0592*/ 	.byte	0x07
	.zero		1


	//   ....[69]....
        /*0594*/ 	.word	0x00004180
        /*0598*/ 	.word	0x000000ff
        /*059c*/ 	.word	0x00000000
        /*05a0*/ 	.short	0x010a
        /*05a2*/ 	.byte	0x04
	.zero		1


	//   ....[70]....
        /*05a4*/ 	.word	0x000045c0
        /*05a8*/ 	.word	0x000000ff
        /*05ac*/ 	.word	0x00000000
        /*05b0*/ 	.short	0x010a
        /*05b2*/ 	.byte	0x04
	.zero		1


	//   ....[71]....
        /*05b4*/ 	.word	0x00004650
        /*05b8*/ 	.word	0x000000ff
        /*05bc*/ 	.word	0x00000000
        /*05c0*/ 	.short	0x010a
        /*05c2*/ 	.byte	0x05
	.zero		1


	//   ....[72]....
        /*05c4*/ 	.word	0x000046e0
        /*05c8*/ 	.word	0x000000ff
        /*05cc*/ 	.word	0x00000000
        /*05d0*/ 	.short	0x010a
        /*05d2*/ 	.byte	0x05
	.zero		1


	//   ....[73]....
        /*05d4*/ 	.word	0x00004780
        /*05d8*/ 	.word	0x00000000
        /*05dc*/ 	.word	0x00000000
        /*05e0*/ 	.short	0x010a
        /*05e2*/ 	.byte	0xff
	.zero		1


	//   ....[74]....
        /*05e4*/ 	.word	0x000047c0
        /*05e8*/ 	.word	0x00000000
        /*05ec*/ 	.word	0x00000000
        /*05f0*/ 	.short	0x010a
        /*05f2*/ 	.byte	0xff
	.zero		1


	//   ....[75]....
        /*05f4*/ 	.word	0x00004830
        /*05f8*/ 	.word	0x000000ff
        /*05fc*/ 	.word	0x00000000
        /*0600*/ 	.short	0x0101
        /*0602*/ 	.byte	0x04
	.zero		1


	//   ....[76]....
        /*0604*/ 	.word	0x00004870
        /*0608*/ 	.word	0x000000ff
        /*060c*/ 	.word	0x00000110
        /*0610*/ 	.short	0x010a
        /*0612*/ 	.byte	0x29
	.zero		1


	//   ....[77]....
        /*0614*/ 	.word	0x000048c0
        /*0618*/ 	.word	0x000000ff
        /*061c*/ 	.word	0x00000000
        /*0620*/ 	.short	0x0101
        /*0622*/ 	.byte	0x04
	.zero		1


	//   ....[78]....
        /*0624*/ 	.word	0x00004d40
        /*0628*/ 	.word	0x0000000c
        /*062c*/ 	.word	0x00000090
        /*0630*/ 	.short	0x010a
        /*0632*/ 	.byte	0xff
	.zero		1


	//   ....[79]....
        /*0634*/ 	.word	0x00004eb0
        /*0638*/ 	.word	0x00000000
        /*063c*/ 	.word	0x00000000
        /*0640*/ 	.short	0x0101
        /*0642*/ 	.byte	0xff
	.zero		1


	//   ....[80]....
        /*0644*/ 	.word	0x00005350
        /*0648*/ 	.word	0x000000ff
        /*064c*/ 	.word	0x00000088
        /*0650*/ 	.short	0x010a
        /*0652*/ 	.byte	0x15
	.zero		1


	//   ....[81]....
        /*0654*/ 	.word	0x000054d0
        /*0658*/ 	.word	0x000000ff
        /*065c*/ 	.word	0x00000060
        /*0660*/ 	.short	0x010a
        /*0662*/ 	.byte	0x15
	.zero		1


	//   ....[82]....
        /*0664*/ 	.word	0x00005650
        /*0668*/ 	.word	0x000000ff
        /*066c*/ 	.word	0x00000040
        /*0670*/ 	.short	0x010b
        /*0672*/ 	.byte	0x15
	.zero		1


	//   ....[83]....
        /*0674*/ 	.word	0x00005660
        /*0678*/ 	.word	0x000000ff
        /*067c*/ 	.word	0x00000000
        /*0680*/ 	.short	0x0101
        /*0682*/ 	.byte	0x06
	.zero		1


	//   ....[84]....
        /*0684*/ 	.word	0x00005670
        /*0688*/ 	.word	0x000000ff
        /*068c*/ 	.word	0x00000068
        /*0690*/ 	.short	0x010a
        /*0692*/ 	.byte	0x15
	.zero		1


	//   ....[85]....
        /*0694*/ 	.word	0x000057b0
        /*0698*/ 	.word	0x000000ff
        /*069c*/ 	.word	0x00000048
        /*06a0*/ 	.short	0x010b
        /*06a2*/ 	.byte	0x15
	.zero		1


	//   ....[86]....
        /*06a4*/ 	.word	0x000057c0
        /*06a8*/ 	.word	0x000000ff
        /*06ac*/ 	.word	0x00000000
        /*06b0*/ 	.short	0x0101
        /*06b2*/ 	.byte	0x07
	.zero		1


	//   ....[87]....
        /*06b4*/ 	.word	0x000057d0
        /*06b8*/ 	.word	0x000000ff
        /*06bc*/ 	.word	0x00000070
        /*06c0*/ 	.short	0x010a
        /*06c2*/ 	.byte	0x15
	.zero		1


	//   ....[88]....
        /*06c4*/ 	.word	0x00005920
        /*06c8*/ 	.word	0x000000ff
        /*06cc*/ 	.word	0x00000050
        /*06d0*/ 	.short	0x010b
        /*06d2*/ 	.byte	0x15
	.zero		1


	//   ....[89]....
        /*06d4*/ 	.word	0x00005930
        /*06d8*/ 	.word	0x000000ff
        /*06dc*/ 	.word	0x00000000
        /*06e0*/ 	.short	0x0101
        /*06e2*/ 	.byte	0x1d
	.zero		1


	//   ....[90]....
        /*06e4*/ 	.word	0x00005940
        /*06e8*/ 	.word	0x000000ff
        /*06ec*/ 	.word	0x00000078
        /*06f0*/ 	.short	0x010a
        /*06f2*/ 	.byte	0x15
	.zero		1


	//   ....[91]....
        /*06f4*/ 	.word	0x00005aa0
        /*06f8*/ 	.word	0x000000ff
        /*06fc*/ 	.word	0x00000058
        /*0700*/ 	.short	0x010b
        /*0702*/ 	.byte	0x15
	.zero		1


	//   ....[92]....
        /*0704*/ 	.word	0x00005ab0
        /*0708*/ 	.word	0x000000ff
        /*070c*/ 	.word	0x00000000
        /*0710*/ 	.short	0x0101
        /*0712*/ 	.byte	0x18
	.zero		1


	//   ....[93]....
        /*0714*/ 	.word	0x00005ac0
        /*0718*/ 	.word	0x000000ff
        /*071c*/ 	.word	0x00000060
        /*0720*/ 	.short	0x010a
        /*0722*/ 	.byte	0x15
	.zero		1


	//   ....[94]....
        /*0724*/ 	.word	0x00005c20
        /*0728*/ 	.word	0x000000ff
        /*072c*/ 	.word	0x00000040
        /*0730*/ 	.short	0x010b
        /*0732*/ 	.byte	0x15
	.zero		1


	//   ....[95]....
        /*0734*/ 	.word	0x00005c30
        /*0738*/ 	.word	0x000000ff
        /*073c*/ 	.word	0x00000000
        /*0740*/ 	.short	0x0101
        /*0742*/ 	.byte	0x06
	.zero		1


	//   ....[96]....
        /*0744*/ 	.word	0x00005c40
        /*0748*/ 	.word	0x000000ff
        /*074c*/ 	.word	0x00000068
        /*0750*/ 	.short	0x010a
        /*0752*/ 	.byte	0x15
	.zero		1


	//   ....[97]....
        /*0754*/ 	.word	0x00005da0
        /*0758*/ 	.word	0x000000ff
        /*075c*/ 	.word	0x00000048
        /*0760*/ 	.short	0x010b
        /*0762*/ 	.byte	0x15
	.zero		1


	//   ....[98]....
        /*0764*/ 	.word	0x00005db0
        /*0768*/ 	.word	0x000000ff
        /*076c*/ 	.word	0x00000000
        /*0770*/ 	.short	0x0101
        /*0772*/ 	.byte	0x07
	.zero		1


	//   ....[99]....
        /*0774*/ 	.word	0x00005dc0
        /*0778*/ 	.word	0x000000ff
        /*077c*/ 	.word	0x00000070
        /*0780*/ 	.short	0x010a
        /*0782*/ 	.byte	0x15
	.zero		1


	//   ....[100]....
        /*0784*/ 	.word	0x00005f10
        /*0788*/ 	.word	0x000000ff
        /*078c*/ 	.word	0x00000050
        /*0790*/ 	.short	0x010b
        /*0792*/ 	.byte	0x15
	.zero		1


	//   ....[101]....
        /*0794*/ 	.word	0x00005f20
        /*0798*/ 	.word	0x000000ff
        /*079c*/ 	.word	0x00000000
        /*07a0*/ 	.short	0x0101
        /*07a2*/ 	.byte	0x1d
	.zero		1


	//   ....[102]....
        /*07a4*/ 	.word	0x00005f30
        /*07a8*/ 	.word	0x000000ff
        /*07ac*/ 	.word	0x00000078
        /*07b0*/ 	.short	0x010a
        /*07b2*/ 	.byte	0x15
	.zero		1


	//   ....[103]....
        /*07b4*/ 	.word	0x00006120
        /*07b8*/ 	.word	0x000000ff
        /*07bc*/ 	.word	0x00000058
        /*07c0*/ 	.short	0x010b
        /*07c2*/ 	.byte	0x15
	.zero		1


	//   ....[104]....
        /*07c4*/ 	.word	0x00006130
        /*07c8*/ 	.word	0x000000ff
        /*07cc*/ 	.word	0x00000000
        /*07d0*/ 	.short	0x0101
        /*07d2*/ 	.byte	0x18
	.zero		1


	//   ....[105]....
        /*07d4*/ 	.word	0x00006150
        /*07d8*/ 	.word	0x000000ff
        /*07dc*/ 	.word	0x00000060
        /*07e0*/ 	.short	0x010a
        /*07e2*/ 	.byte	0x15
	.zero		1


	//   ....[106]....
        /*07e4*/ 	.word	0x00006170
        /*07e8*/ 	.word	0x000000ff
        /*07ec*/ 	.word	0x00000068
        /*07f0*/ 	.short	0x010a
        /*07f2*/ 	.byte	0x15
	.zero		1


	//   ....[107]....
        /*07f4*/ 	.word	0x00006190
        /*07f8*/ 	.word	0x000000ff
        /*07fc*/ 	.word	0x00000070
        /*0800*/ 	.short	0x010a
        /*0802*/ 	.byte	0x15
	.zero		1


	//   ....[108]....
        /*0804*/ 	.word	0x000061e0
        /*0808*/ 	.word	0x00000002
        /*080c*/ 	.word	0x00000078
        /*0810*/ 	.short	0x010a
        /*0812*/ 	.byte	0xff
	.zero		1


	//   ....[109]....
        /*0814*/ 	.word	0x000064f0
        /*0818*/ 	.word	0x00000000
        /*081c*/ 	.word	0x00000090
        /*0820*/ 	.short	0x010a
        /*0822*/ 	.byte	0xff
	.zero		1


	//   ....[110]....
        /*0824*/ 	.word	0x000065c0
        /*0828*/ 	.word	0x00000000
        /*082c*/ 	.word	0x00000000
        /*0830*/ 	.short	0x0101
        /*0832*/ 	.byte	0xff
	.zero		1


	//   ....[111]....
        /*0834*/ 	.word	0x00007190
        /*0838*/ 	.word	0x000000ff
        /*083c*/ 	.word	0x00000040
        /*0840*/ 	.short	0x010a
        /*0842*/ 	.byte	0x2b
	.zero		1


	//   ....[112]....
        /*0844*/ 	.word	0x000071c0
        /*0848*/ 	.word	0x00000049
        /*084c*/ 	.word	0x000000b0
        /*0850*/ 	.short	0x010a
        /*0852*/ 	.byte	0xff
	.zero		1


	//   ....[113]....
        /*0854*/ 	.word	0x000072b0
        /*0858*/ 	.word	0x000000ff
        /*085c*/ 	.word	0x00000040
        /*0860*/ 	.short	0x010a
        /*0862*/ 	.byte	0x2b
	.zero		1


	//   ....[114]....
        /*0864*/ 	.word	0x000073a0
        /*0868*/ 	.word	0x00000049
        /*086c*/ 	.word	0x000000b0
        /*0870*/ 	.short	0x010a
        /*0872*/ 	.byte	0xff
	.zero		1


	//   ....[115]....
        /*0874*/ 	.word	0x00007970
        /*0878*/ 	.word	0x00000000
        /*087c*/ 	.word	0x00000000
        /*0880*/ 	.short	0x0101
        /*0882*/ 	.byte	0xff
	.zero		1


	//   ....[116]....
        /*0884*/ 	.word	0x00007980
        /*0888*/ 	.word	0x00000002
        /*088c*/ 	.word	0x00000040
        /*0890*/ 	.short	0x010a
        /*0892*/ 	.byte	0xff
	.zero		1


	//   ....[117]....
        /*0894*/ 	.word	0x00007a60
        /*0898*/ 	.word	0x00000002
        /*089c*/ 	.word	0x00000040
        /*08a0*/ 	.short	0x010a
        /*08a2*/ 	.byte	0xff
	.zero		1


	//   ....[118]....
        /*08a4*/ 	.word	0x000080c0
        /*08a8*/ 	.word	0x00000010
        /*08ac*/ 	.word	0x00000000
        /*08b0*/ 	.short	0x0101
        /*08b2*/ 	.byte	0xff
	.zero		1


	//   ....[119]....
        /*08b4*/ 	.word	0x000080e0
        /*08b8*/ 	.word	0x00000000
        /*08bc*/ 	.word	0x00000040
        /*08c0*/ 	.short	0x010a
        /*08c2*/ 	.byte	0xff
	.zero		1


	//   ....[120]....
        /*08c4*/ 	.word	0x000081b0
        /*08c8*/ 	.word	0x00000000
        /*08cc*/ 	.word	0x00000040
        /*08d0*/ 	.short	0x010a
        /*08d2*/ 	.byte	0xff
	.zero		1


	//   ....[121]....
        /*08d4*/ 	.word	0x00008820
        /*08d8*/ 	.word	0x00000010
        /*08dc*/ 	.word	0x00000000
        /*08e0*/ 	.short	0x0101
        /*08e2*/ 	.byte	0xff
	.zero		1


	//   ....[122]....
        /*08e4*/ 	.word	0x00008840
        /*08e8*/ 	.word	0x00000000
        /*08ec*/ 	.word	0x00000040
        /*08f0*/ 	.short	0x010a
        /*08f2*/ 	.byte	0xff
	.zero		1


	//   ....[123]....
        /*08f4*/ 	.word	0x00008910
        /*08f8*/ 	.word	0x00000000
        /*08fc*/ 	.word	0x00000040
        /*0900*/ 	.short	0x010a
        /*0902*/ 	.byte	0xff
	.zero		1


	//   ....[124]....
        /*0904*/ 	.word	0x00008fb0
        /*0908*/ 	.word	0x00000010
        /*090c*/ 	.word	0x00000000
        /*0910*/ 	.short	0x0101
        /*0912*/ 	.byte	0xff
	.zero		1


	//   ....[125]....
        /*0914*/ 	.word	0x00008fd0
        /*0918*/ 	.word	0x00000000
        /*091c*/ 	.word	0x00000040
        /*0920*/ 	.short	0x010a
        /*0922*/ 	.byte	0xff
	.zero		1


	//   ....[126]....
        /*0924*/ 	.word	0x000090a0
        /*0928*/ 	.word	0x00000000
        /*092c*/ 	.word	0x00000040
        /*0930*/ 	.short	0x010a
        /*0932*/ 	.byte	0xff
	.zero		1


	//   ....[127]....
        /*0934*/ 	.word	0x00009780
        /*0938*/ 	.word	0x00000010
        /*093c*/ 	.word	0x00000000
        /*0940*/ 	.short	0x0101
        /*0942*/ 	.byte	0xff
	.zero		1


	//   ....[128]....
        /*0944*/ 	.word	0x000097a0
        /*0948*/ 	.word	0x00000000
        /*094c*/ 	.word	0x00000040
        /*0950*/ 	.short	0x010a
        /*0952*/ 	.byte	0xff
	.zero		1


	//   ....[129]....
        /*0954*/ 	.word	0x00009870
        /*0958*/ 	.word	0x00000000
        /*095c*/ 	.word	0x00000040
        /*0960*/ 	.short	0x010a
        /*0962*/ 	.byte	0xff
	.zero		1


	//   ....[130]....
        /*0964*/ 	.word	0x00009f20
        /*0968*/ 	.word	0x00000010
        /*096c*/ 	.word	0x00000000
        /*0970*/ 	.short	0x0101
        /*0972*/ 	.byte	0xff
	.zero		1


	//   ....[131]....
        /*0974*/ 	.word	0x00009f40
        /*0978*/ 	.word	0x00000000
        /*097c*/ 	.word	0x00000040
        /*0980*/ 	.short	0x010a
        /*0982*/ 	.byte	0xff
	.zero		1


	//   ....[132]....
        /*0984*/ 	.word	0x0000a010
        /*0988*/ 	.word	0x00000000
        /*098c*/ 	.word	0x00000040
        /*0990*/ 	.short	0x010a
        /*0992*/ 	.byte	0xff
	.zero		1


	//   ....[133]....
        /*0994*/ 	.word	0x0000a6c0
        /*0998*/ 	.word	0x00000010
        /*099c*/ 	.word	0x00000000
        /*09a0*/ 	.short	0x0101
        /*09a2*/ 	.byte	0xff
	.zero		1


	//   ....[134]....
        /*09a4*/ 	.word	0x0000a6e0
        /*09a8*/ 	.word	0x00000000
        /*09ac*/ 	.word	0x00000040
        /*09b0*/ 	.short	0x010a
        /*09b2*/ 	.byte	0xff
	.zero		1


	//   ....[135]....
        /*09b4*/ 	.word	0x0000a7b0
        /*09b8*/ 	.word	0x00000000
        /*09bc*/ 	.word	0x00000040
        /*09c0*/ 	.short	0x010a
        /*09c2*/ 	.byte	0xff
	.zero		1


	//   ....[136]....
        /*09c4*/ 	.word	0x0000aa20
        /*09c8*/ 	.word	0x00000049
        /*09cc*/ 	.word	0x00000000
        /*09d0*/ 	.short	0x0101
        /*09d2*/ 	.byte	0xff
	.zero		1


	//   ....[137]....
        /*09d4*/ 	.word	0x0000ae60
        /*09d8*/ 	.word	0x00000000
        /*09dc*/ 	.word	0x00000000
        /*09e0*/ 	.short	0x0101
        /*09e2*/ 	.byte	0xff
	.zero		1


	//   ....[138]....
        /*09e4*/ 	.word	0x0000b120
        /*09e8*/ 	.word	0x000000ff
        /*09ec*/ 	.word	0x00000000
        /*09f0*/ 	.short	0x0101
        /*09f2*/ 	.byte	0x06
	.zero		1


	//   ....[139]....
        /*09f4*/ 	.word	0x0000b140
        /*09f8*/ 	.word	0x00000000
        /*09fc*/ 	.word	0x00000100
        /*0a00*/ 	.short	0x010a
        /*0a02*/ 	.byte	0xff
	.zero		1


	//   ....[140]....
        /*0a04*/ 	.word	0x0000b1a0
        /*0a08*/ 	.word	0x00000000
        /*0a0c*/ 	.word	0x00000020
        /*0a10*/ 	.short	0x010a
        /*0a12*/ 	.byte	0xff
	.zero		1


	//   ....[141]....
        /*0a14*/ 	.word	0x0000b200
        /*0a18*/ 	.word	0x00000000
        /*0a1c*/ 	.word	0x00000020
        /*0a20*/ 	.short	0x010a
        /*0a22*/ 	.byte	0xff
	.zero		1


	//   ....[142]....
        /*0a24*/ 	.word	0x0000b250
        /*0a28*/ 	.word	0x00000003
        /*0a2c*/ 	.word	0x00000090
        /*0a30*/ 	.short	0x010a
        /*0a32*/ 	.byte	0xff
	.zero		1


	//   ....[143]....
        /*0a34*/ 	.word	0x0000b2b0
        /*0a38*/ 	.word	0x00000000
        /*0a3c*/ 	.word	0x00000000
        /*0a40*/ 	.short	0x010a
        /*0a42*/ 	.byte	0xff
	.zero		1


	//   ....[144]....
        /*0a44*/ 	.word	0x0000b310
        /*0a48*/ 	.word	0x00000000
        /*0a4c*/ 	.word	0x00000000
        /*0a50*/ 	.short	0x010a
        /*0a52*/ 	.byte	0xff
	.zero		1


	//   ....[145]....
        /*0a54*/ 	.word	0x0000b370
        /*0a58*/ 	.word	0x00000000
        /*0a5c*/ 	.word	0x00000000
        /*0a60*/ 	.short	0x010a
        /*0a62*/ 	.byte	0xff
	.zero		1


	//   ....[146]....
        /*0a64*/ 	.word	0x0000b3c0
        /*0a68*/ 	.word	0x00000002
        /*0a6c*/ 	.word	0x000000f0
        /*0a70*/ 	.short	0x010a
        /*0a72*/ 	.byte	0xff
	.zero		1


	//   ....[147]....
        /*0a74*/ 	.word	0x0000b420
        /*0a78*/ 	.word	0x00000002
        /*0a7c*/ 	.word	0x000000a0
        /*0a80*/ 	.short	0x010a
        /*0a82*/ 	.byte	0xff
	.zero		1


	//   ....[148]....
        /*0a84*/ 	.word	0x0000b470
        /*0a88*/ 	.word	0x00000002
        /*0a8c*/ 	.word	0x00000090
        /*0a90*/ 	.short	0x010a
        /*0a92*/ 	.byte	0xff
	.zero		1


	//   ....[149]....
        /*0a94*/ 	.word	0x0000b4d0
        /*0a98*/ 	.word	0x00000000
        /*0a9c*/ 	.word	0x000000a0
        /*0aa0*/ 	.short	0x010a
        /*0aa2*/ 	.byte	0xff
	.zero		1


	//   ....[150]....
        /*0aa4*/ 	.word	0x0000b530
        /*0aa8*/ 	.word	0x00000005
        /*0aac*/ 	.word	0x00000008
        /*0ab0*/ 	.short	0x010a
        /*0ab2*/ 	.byte	0xff
	.zero		1


	//   ....[151]....
        /*0ab4*/ 	.word	0x0000b620
        /*0ab8*/ 	.word	0x00000000
        /*0abc*/ 	.word	0x00000008
        /*0ac0*/ 	.short	0x010a
        /*0ac2*/ 	.byte	0xff
	.zero		1


	//   ....[152]....
        /*0ac4*/ 	.word	0x0000b670
        /*0ac8*/ 	.word	0x00000000
        /*0acc*/ 	.word	0x00000090
        /*0ad0*/ 	.short	0x010a
        /*0ad2*/ 	.byte	0xff
	.zero		1


	//   ....[153]....
        /*0ad4*/ 	.word	0x0000b6d0
        /*0ad8*/ 	.word	0x00000000
        /*0adc*/ 	.word	0x000000d0
        /*0ae0*/ 	.short	0x010a
        /*0ae2*/ 	.byte	0xff
	.zero		1


	//   ....[154]....
        /*0ae4*/ 	.word	0x0000b730
        /*0ae8*/ 	.word	0x00000000
        /*0aec*/ 	.word	0x00000000
        /*0af0*/ 	.short	0x010a
        /*0af2*/ 	.byte	0xff
	.zero		1


	//   ....[155]....
        /*0af4*/ 	.word	0x0000b790
        /*0af8*/ 	.word	0x00000000
        /*0afc*/ 	.word	0x00000000
        /*0b00*/ 	.short	0x010a
        /*0b02*/ 	.byte	0xff
	.zero		1


	//   ....[156]....
        /*0b04*/ 	.word	0x0000b7f0
        /*0b08*/ 	.word	0x00000000
        /*0b0c*/ 	.word	0x00000000
        /*0b10*/ 	.short	0x010a
        /*0b12*/ 	.byte	0xff
	.zero		1


	//   ....[157]....
        /*0b14*/ 	.word	0x0000b850
        /*0b18*/ 	.word	0x00000000
        /*0b1c*/ 	.word	0x00000000
        /*0b20*/ 	.short	0x010a
        /*0b22*/ 	.byte	0xff
	.zero		1


	//   ....[158]....
        /*0b24*/ 	.word	0x0000b8b0
        /*0b28*/ 	.word	0x00000000
        /*0b2c*/ 	.word	0x00000110
        /*0b30*/ 	.short	0x010a
        /*0b32*/ 	.byte	0xff
	.zero		1


	//   ....[159]....
        /*0b34*/ 	.word	0x0000b900
        /*0b38*/ 	.word	0x0000000c
        /*0b3c*/ 	.word	0x00000090
        /*0b40*/ 	.short	0x010a
        /*0b42*/ 	.byte	0xff
	.zero		1


	//   ....[160]....
        /*0b44*/ 	.word	0x0000b960
        /*0b48*/ 	.word	0x00000000
        /*0b4c*/ 	.word	0x00000088
        /*0b50*/ 	.short	0x010a
        /*0b52*/ 	.byte	0xff
	.zero		1


	//   ....[161]....
        /*0b54*/ 	.word	0x0000b9c0
        /*0b58*/ 	.word	0x00000000
        /*0b5c*/ 	.word	0x00000060
        /*0b60*/ 	.short	0x010a
        /*0b62*/ 	.byte	0xff
	.zero		1


	//   ....[162]....
        /*0b64*/ 	.word	0x0000ba20
        /*0b68*/ 	.word	0x00000000
        /*0b6c*/ 	.word	0x00000068
        /*0b70*/ 	.short	0x010a
        /*0b72*/ 	.byte	0xff
	.zero		1


	//   ....[163]....
        /*0b74*/ 	.word	0x0000ba80
        /*0b78*/ 	.word	0x00000000
        /*0b7c*/ 	.word	0x00000070
        /*0b80*/ 	.short	0x010a
        /*0b82*/ 	.byte	0xff
	.zero		1


	//   ....[164]....
        /*0b84*/ 	.word	0x0000bae0
        /*0b88*/ 	.word	0x00000000
        /*0b8c*/ 	.word	0x00000078
        /*0b90*/ 	.short	0x010a
        /*0b92*/ 	.byte	0xff
	.zero		1


	//   ....[165]....
        /*0b94*/ 	.word	0x0000bb40
        /*0b98*/ 	.word	0x00000000
        /*0b9c*/ 	.word	0x00000060
        /*0ba0*/ 	.short	0x010a
        /*0ba2*/ 	.byte	0xff
	.zero		1


	//   ....[166]....
        /*0ba4*/ 	.word	0x0000bba0
        /*0ba8*/ 	.word	0x00000000
        /*0bac*/ 	.word	0x00000068
        /*0bb0*/ 	.short	0x010a
        /*0bb2*/ 	.byte	0xff
	.zero		1


	//   ....[167]....
        /*0bb4*/ 	.word	0x0000bc00
        /*0bb8*/ 	.word	0x00000000
        /*0bbc*/ 	.word	0x00000070
        /*0bc0*/ 	.short	0x010a
        /*0bc2*/ 	.byte	0xff
	.zero		1


	//   ....[168]....
        /*0bc4*/ 	.word	0x0000bc60
        /*0bc8*/ 	.word	0x00000000
        /*0bcc*/ 	.word	0x00000078
        /*0bd0*/ 	.short	0x010a
        /*0bd2*/ 	.byte	0xff
	.zero		1


	//   ....[169]....
        /*0bd4*/ 	.word	0x0000bcc0
        /*0bd8*/ 	.word	0x00000000
        /*0bdc*/ 	.word	0x00000060
        /*0be0*/ 	.short	0x010a
        /*0be2*/ 	.byte	0xff
	.zero		1


	//   ....[170]....
        /*0be4*/ 	.word	0x0000bd20
        /*0be8*/ 	.word	0x00000000
        /*0bec*/ 	.word	0x00000068
        /*0bf0*/ 	.short	0x010a
        /*0bf2*/ 	.byte	0xff
	.zero		1


	//   ....[171]....
        /*0bf4*/ 	.word	0x0000bd80
        /*0bf8*/ 	.word	0x00000002
        /*0bfc*/ 	.word	0x00000070
        /*0c00*/ 	.short	0x010a
        /*0c02*/ 	.byte	0xff
	.zero		1


	//   ....[172]....
        /*0c04*/ 	.word	0x0000bdd0
        /*0c08*/ 	.word	0x00000000
        /*0c0c*/ 	.word	0x00000090
        /*0c10*/ 	.short	0x010a
        /*0c12*/ 	.byte	0xff
	.zero		1


	//   ....[173]....
        /*0c14*/ 	.word	0x0000be30
        /*0c18*/ 	.word	0x00000002
        /*0c1c*/ 	.word	0x00000040
        /*0c20*/ 	.short	0x010a
        /*0c22*/ 	.byte	0xff
	.zero		1


	//   ....[174]....
        /*0c24*/ 	.word	0x0000be80
        /*0c28*/ 	.word	0x00000049
        /*0c2c*/ 	.word	0x000000b0
        /*0c30*/ 	.short	0x010a
        /*0c32*/ 	.byte	0xff
	.zero		1


	//   ....[175]....
        /*0c34*/ 	.word	0x0000bed0
        /*0c38*/ 	.word	0x00000002
        /*0c3c*/ 	.word	0x00000040
        /*0c40*/ 	.short	0x010a
        /*0c42*/ 	.byte	0xff
	.zero		1


	//   ....[176]....
        /*0c44*/ 	.word	0x0000bf20
        /*0c48*/ 	.word	0x00000000
        /*0c4c*/ 	.word	0x00000040
        /*0c50*/ 	.short	0x010a
        /*0c52*/ 	.byte	0xff
	.zero		1


	//   ....[177]....
        /*0c54*/ 	.word	0x0000bf70
        /*0c58*/ 	.word	0x00000000
        /*0c5c*/ 	.word	0x00000040
        /*0c60*/ 	.short	0x010a
        /*0c62*/ 	.byte	0xff
	.zero		1


	//   ....[178]....
        /*0c64*/ 	.word	0x0000bfc0
        /*0c68*/ 	.word	0x00000000
        /*0c6c*/ 	.word	0x00000040
        /*0c70*/ 	.short	0x010a
        /*0c72*/ 	.byte	0xff
	.zero		1


	//   ....[179]....
        /*0c74*/ 	.word	0x0000c010
        /*0c78*/ 	.word	0x00000000
        /*0c7c*/ 	.word	0x00000040
        /*0c80*/ 	.short	0x010a
        /*0c82*/ 	.byte	0xff
	.zero		1


	//   ....[180]....
        /*0c84*/ 	.word	0x0000c060
        /*0c88*/ 	.word	0x00000000
        /*0c8c*/ 	.word	0x00000040
        /*0c90*/ 	.short	0x010a
        /*0c92*/ 	.byte	0xff
	.zero		1


	//   ....[181]....
        /*0c94*/ 	.word	0x0000c0b0
        /*0c98*/ 	.word	0x00000000
        /*0c9c*/ 	.word	0x00000040
        /*0ca0*/ 	.short	0x010a
        /*0ca2*/ 	.byte	0xff
	.zero		1


	//----- nvinfo : EIATTR_NUM_MBARRIERS
	.align		4
.L_47:
        /*0ca4*/ 	.byte	0x03, 0x38
        /*0ca6*/ 	.short	0x0023


	//----- nvinfo : EIATTR_EXIT_INSTR_OFFSETS
	.align		4
        /*0ca8*/ 	.byte	0x04, 0x1c
        /*0caa*/ 	.short	(.L_49 - .L_48)


	//   ....[0]....
.L_48:
        /*0cac*/ 	.word	0x00003060


	//   ....[1]....
        /*0cb0*/ 	.word	0x00003550


	//   ....[2]....
        /*0cb4*/ 	.word	0x000035b0


	//   ....[3]....
        /*0cb8*/ 	.word	0x00004af0


	//   ....[4]....
        /*0cbc*/ 	.word	0x00006210


	//   ....[5]....
        /*0cc0*/ 	.word	0x00006250


	//   ....[6]....
        /*0cc4*/ 	.word	0x0000b020


	//   ....[7]....
        /*0cc8*/ 	.word	0x0000b090


	//   ....[8]....
        /*0ccc*/ 	.word	0x0000b0c0


	//   ....[9]....
        /*0cd0*/ 	.word	0x0000b130


	//----- nvinfo : EIATTR_MAX_THREADS
	.align		4
.L_49:
        /*0cd4*/ 	.byte	0x04, 0x05
        /*0cd6*/ 	.short	(.L_51 - .L_50)
.L_50:
        /*0cd8*/ 	.word	0x00000100
        /*0cdc*/ 	.word	0x00000001
        /*0ce0*/ 	.word	0x00000001


	//----- nvinfo : EIATTR_CRS_STACK_SIZE
	.align		4
.L_51:
        /*0ce4*/ 	.byte	0x04, 0x1e
        /*0ce6*/ 	.short	(.L_53 - .L_52)
.L_52:
        /*0ce8*/ 	.word	0x00000000


	//----- nvinfo : EIATTR_CBANK_PARAM_SIZE
	.align		4
.L_53:
        /*0cec*/ 	.byte	0x03, 0x19
        /*0cee*/ 	.short	0x0800


	//----- nvinfo : EIATTR_PARAM_CBANK
	.align		4
        /*0cf0*/ 	.byte	0x04, 0x0a
        /*0cf2*/ 	.short	(.L_55 - .L_54)
	.align		4
.L_54:
        /*0cf4*/ 	.word	index@(.nv.constant0._ZN7cutlass13device_kernelINS_4gemm6kernel13GemmUniversalIN4cute5tupleIJiiiiEEENS1_10collective13CollectiveMmaINS1_35MainloopSm100TmaUmmaWarpSpecializedILi4ELi2ELi4ENS5_IJNS4_1CILi4EEESB_NSA_ILi1EEEEEEEENS5_IJNSA_ILi256EEENSA_ILi128EEENSA_ILi64EEEEEEfNS5_IJlSC_lEEEfSJ_NS4_8TiledMMAINS4_8MMA_AtomIJNS4_23SM100_MMA_TF32_2x1SM_SSINS_10tfloat32_tESN_fLi256ELi128ELNS4_4UMMA5MajorE0ELSP_0ELNSO_7ScaleInE0ELSQ_0EEEEEENS4_6LayoutINS5_IJSC_SC_SC_EEENS5_IJNSA_ILi0EEESV_SV_EEEEENS5_IJNS4_10UnderscoreESY_SY_EEEEENS4_28SM100_TMA_2SM_LOAD_MULTICASTENS4_14ComposedLayoutINS4_7SwizzleILi3ELi4ELi3EEENS4_18smem_ptr_flag_bitsILi32EEENST_INS5_IJNSA_ILi8EEENSA_ILi32EEEEEENS5_IJS18_SC_EEEEEEEvNS4_8identityES11_S1C_vS1D_EENS_8epilogue10collective18CollectiveEpilogueINS1F_23Sm100TmaWarpSpecializedILi4ELi2ELi16ELb1ELb0EEEJNS5_IJSG_SG_SH_EEENS5_IJNST_ISG_SC_EENST_INSA_ILi16EEESC_EEEEEfSJ_fSJ_NS1F_6fusion15FusionCallbacksIS1J_NS1P_17LinearCombinationIffffLNS_15FloatRoundStyleE2EEES1K_S1O_JEEENS4_5SM1004TMEM4LOAD26SM100_TMEM_LOAD_32dp32b16xENS4_13SM90_TMA_LOADENS12_INS13_ILi2ELi4ELi3EEES16_NST_INS5_IJS17_S1M_EEENS5_IJS1M_SC_EEEEEEENS4_39AutoVectorizingCopyWithAssumedAlignmentILi128EEENS4_14SM90_TMA_STOREES24_S26_S26_EEEvvEEEEvNT_6ParamsE)
        /*0cf8*/ 	.short	0x0380
        /*0cfa*/ 	.short	0x0800


	//----- nvinfo : EIATTR_SW_WAR
	.align		4
.L_55:
        /*0cfc*/ 	.byte	0x04, 0x36
        /*0cfe*/ 	.short	(.L_57 - .L_56)
.L_56:
        /*0d00*/ 	.word	0x00000008
.L_57:


//--------------------- .nv.callgraph             --------------------------
	.section	.nv.callgraph,"",@"SHT_CUDA_CALLGRAPH"
	.align	4
	.sectionentsize	8
	.align		4
        /*0000*/ 	.word	0x00000000
	.align		4
        /*0004*/ 	.word	0xffffffff
	.align		4
        /*0008*/ 	.word	index@(_ZN7cutlass13device_kernelINS_4gemm6kernel13GemmUniversalIN4cute5tupleIJiiiiEEENS1_10collective13CollectiveMmaINS1_35MainloopSm100TmaUmmaWarpSpecializedILi4ELi2ELi4ENS5_IJNS4_1CILi4EEESB_NSA_ILi1EEEEEEEENS5_IJNSA_ILi256EEENSA_ILi128EEENSA_ILi64EEEEEEfNS5_IJlSC_lEEEfSJ_NS4_8TiledMMAINS4_8MMA_AtomIJNS4_23SM100_MMA_TF32_2x1SM_SSINS_10tfloat32_tESN_fLi256ELi128ELNS4_4UMMA5MajorE0ELSP_0ELNSO_7ScaleInE0ELSQ_0EEEEEENS4_6LayoutINS5_IJSC_SC_SC_EEENS5_IJNSA_ILi0EEESV_SV_EEEEENS5_IJNS4_10UnderscoreESY_SY_EEEEENS4_28SM100_TMA_2SM_LOAD_MULTICASTENS4_14ComposedLayoutINS4_7SwizzleILi3ELi4ELi3EEENS4_18smem_ptr_flag_bitsILi32EEENST_INS5_IJNSA_ILi8EEENSA_ILi32EEEEEENS5_IJS18_SC_EEEEEEEvNS4_8identityES11_S1C_vS1D_EENS_8epilogue10collective18CollectiveEpilogueINS1F_23Sm100TmaWarpSpecializedILi4ELi2ELi16ELb1ELb0EEEJNS5_IJSG_SG_SH_EEENS5_IJNST_ISG_SC_EENST_INSA_ILi16EEESC_EEEEEfSJ_fSJ_NS1F_6fusion15FusionCallbacksIS1J_NS1P_17LinearCombinationIffffLNS_15FloatRoundStyleE2EEES1K_S1O_JEEENS4_5SM1004TMEM4LOAD26SM100_TMEM_LOAD_32dp32b16xENS4_13SM90_TMA_LOADENS12_INS13_ILi2ELi4ELi3EEES16_NST_INS5_IJS17_S1M_EEENS5_IJS1M_SC_EEEEEEENS4_39AutoVectorizingCopyWithAssumedAlignmentILi128EEENS4_14SM90_TMA_STOREES24_S26_S26_EEEvvEEEEvNT_6ParamsE)
	.align		4
        /*000c*/ 	.word	index@(__assertfail)
	.align		4
        /*0010*/ 	.word	0x00000000
	.align		4
        /*0014*/ 	.word	0xfffffffe
	.align		4
        /*0018*/ 	.word	0x00000000
	.align		4
        /*001c*/ 	.word	0xfffffffd
	.align		4
        /*0020*/ 	.word	0x00000000
	.align		4
        /*0024*/ 	.word	0xfffffffc


//--------------------- .nv.constant4             --------------------------
	.section	.nv.constant4,"a",@progbits
	.align	8
	.align		8
.nv.constant4:
        /*0000*/ 	.dword	__assertfail
	.align		8
        /*0008*/ 	.dword	__unnamed_1
	.align		8
        /*0010*/ 	.dword	__unnamed_2
	.align		8
        /*0018*/ 	.dword	_ZN40_INTERNAL_694bf5ae_4_k_cu_0034dce5_309944cuda3std3__45__cpo5beginE
	.align		8
        /*0020*/ 	.dword	_ZN40_INTERNAL_694bf5ae_4_k_cu_0034dce5_309944cuda3std3__45__cpo3endE
	.align		8
        /*0028*/ 	.dword	_ZN40_INTERNAL_694bf5ae_4_k_cu_0034dce5_309944cuda3std3__45__cpo6cbeginE
	.align		8
        /*0030*/ 	.dword	_ZN40_INTERNAL_694bf5ae_4_k_cu_0034dce5_309944cuda3std3__45__cpo4cendE
	.align		8
        /*0038*/ 	.dword	_ZN40_INTERNAL_694bf5ae_4_k_cu_0034dce5_309944cuda3std3__442_GLOBAL__N__694bf5ae_4_k_cu_0034dce5_309946ignoreE
	.align		8
        /*0040*/ 	.dword	_ZN40_INTERNAL_694bf5ae_4_k_cu_0034dce5_309944cuda3std3__419piecewise_constructE
	.align		8
        /*0048*/ 	.dword	_ZN40_INTERNAL_694bf5ae_4_k_cu_0034dce5_309944cuda3std3__48in_placeE
	.align		8
        /*0050*/ 	.dword	_ZN40_INTERNAL_694bf5ae_4_k_cu_0034dce5_309944cuda3std6ranges3__45__cpo4swapE
	.align		8
        /*0058*/ 	.dword	_ZN40_INTERNAL_694bf5ae_4_k_cu_0034dce5_309944cuda3std6ranges3__45__cpo9iter_moveE
	.align		8
        /*0060*/ 	.dword	_ZN40_INTERNAL_694bf5ae_4_k_cu_0034dce5_309944cute7productE
	.align		8
        /*0068*/ 	.dword	_ZN40_INTERNAL_694bf5ae_4_k_cu_0034dce5_309944cute1_E
	.align		8
        /*0070*/ 	.dword	$str$25
	.align		8
        /*0078*/ 	.dword	$str$26
	.align		8
        /*0080*/ 	.dword	$str$27
	.align		8
        /*0088*/ 	.dword	$str$28


//--------------------- .text._ZN7cutlass13device_kernelINS_4gemm6kernel13GemmUniversalIN4cute5tupleIJiiiiEEENS1_10collective13CollectiveMmaINS1_35MainloopSm100TmaUmmaWarpSpecializedILi4ELi2ELi4ENS5_IJNS4_1CILi4EEESB_NSA_ILi1EEEEEEEENS5_IJNSA_ILi256EEENSA_ILi128EEENSA_ILi64EEEEEEfNS5_IJlSC_lEEEfSJ_NS4_8TiledMMAINS4_8MMA_AtomIJNS4_23SM100_MMA_TF32_2x1SM_SSINS_10tfloat32_tESN_fLi256ELi128ELNS4_4UMMA5MajorE0ELSP_0ELNSO_7ScaleInE0ELSQ_0EEEEEENS4_6LayoutINS5_IJSC_SC_SC_EEENS5_IJNSA_ILi0EEESV_SV_EEEEENS5_IJNS4_10UnderscoreESY_SY_EEEEENS4_28SM100_TMA_2SM_LOAD_MULTICASTENS4_14ComposedLayoutINS4_7SwizzleILi3ELi4ELi3EEENS4_18smem_ptr_flag_bitsILi32EEENST_INS5_IJNSA_ILi8EEENSA_ILi32EEEEEENS5_IJS18_SC_EEEEEEEvNS4_8identityES11_S1C_vS1D_EENS_8epilogue10collective18CollectiveEpilogueINS1F_23Sm100TmaWarpSpecializedILi4ELi2ELi16ELb1ELb0EEEJNS5_IJSG_SG_SH_EEENS5_IJNST_ISG_SC_EENST_INSA_ILi16EEESC_EEEEEfSJ_fSJ_NS1F_6fusion15FusionCallbacksIS1J_NS1P_17LinearCombinationIffffLNS_15FloatRoundStyleE2EEES1K_S1O_JEEENS4_5SM1004TMEM4LOAD26SM100_TMEM_LOAD_32dp32b16xENS4_13SM90_TMA_LOADENS12_INS13_ILi2ELi4ELi3EEES16_NST_INS5_IJS17_S1M_EEENS5_IJS1M_SC_EEEEEEENS4_39AutoVectorizingCopyWithAssumedAlignmentILi128EEENS4_14SM90_TMA_STOREES24_S26_S26_EEEvvEEEEvNT_6ParamsE --------------------------
	.section	.text._ZN7cutlass13device_kernelINS_4gemm6kernel13GemmUniversalIN4cute5tupleIJiiiiEEENS1_10collective13CollectiveMmaINS1_35MainloopSm100TmaUmmaWarpSpecializedILi4ELi2ELi4ENS5_IJNS4_1CILi4EEESB_NSA_ILi1EEEEEEEENS5_IJNSA_ILi256EEENSA_ILi128EEENSA_ILi64EEEEEEfNS5_IJlSC_lEEEfSJ_NS4_8TiledMMAINS4_8MMA_AtomIJNS4_23SM100_MMA_TF32_2x1SM_SSINS_10tfloat32_tESN_fLi256ELi128ELNS4_4UMMA5MajorE0ELSP_0ELNSO_7ScaleInE0ELSQ_0EEEEEENS4_6LayoutINS5_IJSC_SC_SC_EEENS5_IJNSA_ILi0EEESV_SV_EEEEENS5_IJNS4_10UnderscoreESY_SY_EEEEENS4_28SM100_TMA_2SM_LOAD_MULTICASTENS4_14ComposedLayoutINS4_7SwizzleILi3ELi4ELi3EEENS4_18smem_ptr_flag_bitsILi32EEENST_INS5_IJNSA_ILi8EEENSA_ILi32EEEEEENS5_IJS18_SC_EEEEEEEvNS4_8identityES11_S1C_vS1D_EENS_8epilogue10collective18CollectiveEpilogueINS1F_23Sm100TmaWarpSpecializedILi4ELi2ELi16ELb1ELb0EEEJNS5_IJSG_SG_SH_EEENS5_IJNST_ISG_SC_EENST_INSA_ILi16EEESC_EEEEEfSJ_fSJ_NS1F_6fusion15FusionCallbacksIS1J_NS1P_17LinearCombinationIffffLNS_15FloatRoundStyleE2EEES1K_S1O_JEEENS4_5SM1004TMEM4LOAD26SM100_TMEM_LOAD_32dp32b16xENS4_13SM90_TMA_LOADENS12_INS13_ILi2ELi4ELi3EEES16_NST_INS5_IJS17_S1M_EEENS5_IJS1M_SC_EEEEEEENS4_39AutoVectorizingCopyWithAssumedAlignmentILi128EEENS4_14SM90_TMA_STOREES24_S26_S26_EEEvvEEEEvNT_6ParamsE,"ax",@progbits
	.align	128
.text._ZN7cutlass13device_kernelINS_4gemm6kernel13GemmUniversalIN4cute5tupleIJiiiiEEENS1_10collective13CollectiveMmaINS1_35MainloopSm100TmaUmmaWarpSpecializedILi4ELi2ELi4ENS5_IJNS4_1CILi4EEESB_NSA_ILi1EEEEEEEENS5_IJNSA_ILi256EEENSA_ILi128EEENSA_ILi64EEEEEEfNS5_IJlSC_lEEEfSJ_NS4_8TiledMMAINS4_8MMA_AtomIJNS4_23SM100_MMA_TF32_2x1SM_SSINS_10tfloat32_tESN_fLi256ELi128ELNS4_4UMMA5MajorE0ELSP_0ELNSO_7ScaleInE0ELSQ_0EEEEEENS4_6LayoutINS5_IJSC_SC_SC_EEENS5_IJNSA_ILi0EEESV_SV_EEEEENS5_IJNS4_10UnderscoreESY_SY_EEEEENS4_28SM100_TMA_2SM_LOAD_MULTICASTENS4_14ComposedLayoutINS4_7SwizzleILi3ELi4ELi3EEENS4_18smem_ptr_flag_bitsILi32EEENST_INS5_IJNSA_ILi8EEENSA_ILi32EEEEEENS5_IJS18_SC_EEEEEEEvNS4_8identityES11_S1C_vS1D_EENS_8epilogue10collective18CollectiveEpilogueINS1F_23Sm100TmaWarpSpecializedILi4ELi2ELi16ELb1ELb0EEEJNS5_IJSG_SG_SH_EEENS5_IJNST_ISG_SC_EENST_INSA_ILi16EEESC_EEEEEfSJ_fSJ_NS1F_6fusion15FusionCallbacksIS1J_NS1P_17LinearCombinationIffffLNS_15FloatRoundStyleE2EEES1K_S1O_JEEENS4_5SM1004TMEM4LOAD26SM100_TMEM_LOAD_32dp32b16xENS4_13SM90_TMA_LOADENS12_INS13_ILi2ELi4ELi3EEES16_NST_INS5_IJS17_S1M_EEENS5_IJS1M_SC_EEEEEEENS4_39AutoVectorizingCopyWithAssumedAlignmentILi128EEENS4_14SM90_TMA_STOREES24_S26_S26_EEEvvEEEEvNT_6ParamsE:
        .type           _ZN7cutlass13device_kernelINS_4gemm6kernel13GemmUniversalIN4cute5tupleIJiiiiEEENS1_10collective13CollectiveMmaINS1_35MainloopSm100TmaUmmaWarpSpecializedILi4ELi2ELi4ENS5_IJNS4_1CILi4EEESB_NSA_ILi1EEEEEEEENS5_IJNSA_ILi256EEENSA_ILi128EEENSA_ILi64EEEEEEfNS5_IJlSC_lEEEfSJ_NS4_8TiledMMAINS4_8MMA_AtomIJNS4_23SM100_MMA_TF32_2x1SM_SSINS_10tfloat32_tESN_fLi256ELi128ELNS4_4UMMA5MajorE0ELSP_0ELNSO_7ScaleInE0ELSQ_0EEEEEENS4_6LayoutINS5_IJSC_SC_SC_EEENS5_IJNSA_ILi0EEESV_SV_EEEEENS5_IJNS4_10UnderscoreESY_SY_EEEEENS4_28SM100_TMA_2SM_LOAD_MULTICASTENS4_14ComposedLayoutINS4_7SwizzleILi3ELi4ELi3EEENS4_18smem_ptr_flag_bitsILi32EEENST_INS5_IJNSA_ILi8EEENSA_ILi32EEEEEENS5_IJS18_SC_EEEEEEEvNS4_8identityES11_S1C_vS1D_EENS_8epilogue10collective18CollectiveEpilogueINS1F_23Sm100TmaWarpSpecializedILi4ELi2ELi16ELb1ELb0EEEJNS5_IJSG_SG_SH_EEENS5_IJNST_ISG_SC_EENST_INSA_ILi16EEESC_EEEEEfSJ_fSJ_NS1F_6fusion15FusionCallbacksIS1J_NS1P_17LinearCombinationIffffLNS_15FloatRoundStyleE2EEES1K_S1O_JEEENS4_5SM1004TMEM4LOAD26SM100_TMEM_LOAD_32dp32b16xENS4_13SM90_TMA_LOADENS12_INS13_ILi2ELi4ELi3EEES16_NST_INS5_IJS17_S1M_EEENS5_IJS1M_SC_EEEEEEENS4_39AutoVectorizingCopyWithAssumedAlignmentILi128EEENS4_14SM90_TMA_STOREES24_S26_S26_EEEvvEEEEvNT_6ParamsE,@function
        .size           _ZN7cutlass13device_kernelINS_4gemm6kernel13GemmUniversalIN4cute5tupleIJiiiiEEENS1_10collective13CollectiveMmaINS1_35MainloopSm100TmaUmmaWarpSpecializedILi4ELi2ELi4ENS5_IJNS4_1CILi4EEESB_NSA_ILi1EEEEEEEENS5_IJNSA_ILi256EEENSA_ILi128EEENSA_ILi64EEEEEEfNS5_IJlSC_lEEEfSJ_NS4_8TiledMMAINS4_8MMA_AtomIJNS4_23SM100_MMA_TF32_2x1SM_SSINS_10tfloat32_tESN_fLi256ELi128ELNS4_4UMMA5MajorE0ELSP_0ELNSO_7ScaleInE0ELSQ_0EEEEEENS4_6LayoutINS5_IJSC_SC_SC_EEENS5_IJNSA_ILi0EEESV_SV_EEEEENS5_IJNS4_10UnderscoreESY_SY_EEEEENS4_28SM100_TMA_2SM_LOAD_MULTICASTENS4_14ComposedLayoutINS4_7SwizzleILi3ELi4ELi3EEENS4_18smem_ptr_flag_bitsILi32EEENST_INS5_IJNSA_ILi8EEENSA_ILi32EEEEEENS5_IJS18_SC_EEEEEEEvNS4_8identityES11_S1C_vS1D_EENS_8epilogue10collective18CollectiveEpilogueINS1F_23Sm100TmaWarpSpecializedILi4ELi2ELi16ELb1ELb0EEEJNS5_IJSG_SG_SH_EEENS5_IJNST_ISG_SC_EENST_INSA_ILi16EEESC_EEEEEfSJ_fSJ_NS1F_6fusion15FusionCallbacksIS1J_NS1P_17LinearCombinationIffffLNS_15FloatRoundStyleE2EEES1K_S1O_JEEENS4_5SM1004TMEM4LOAD26SM100_TMEM_LOAD_32dp32b16xENS4_13SM90_TMA_LOADENS12_INS13_ILi2ELi4ELi3EEES16_NST_INS5_IJS17_S1M_EEENS5_IJS1M_SC_EEEEEEENS4_39AutoVectorizingCopyWithAssumedAlignmentILi128EEENS4_14SM90_TMA_STOREES24_S26_S26_EEEvvEEEEvNT_6ParamsE,(.L_x_245 - _ZN7cutlass13device_kernelINS_4gemm6kernel13GemmUniversalIN4cute5tupleIJiiiiEEENS1_10collective13CollectiveMmaINS1_35MainloopSm100TmaUmmaWarpSpecializedILi4ELi2ELi4ENS5_IJNS4_1CILi4EEESB_NSA_ILi1EEEEEEEENS5_IJNSA_ILi256EEENSA_ILi128EEENSA_ILi64EEEEEEfNS5_IJlSC_lEEEfSJ_NS4_8TiledMMAINS4_8MMA_AtomIJNS4_23SM100_MMA_TF32_2x1SM_SSINS_10tfloat32_tESN_fLi256ELi128ELNS4_4UMMA5MajorE0ELSP_0ELNSO_7ScaleInE0ELSQ_0EEEEEENS4_6LayoutINS5_IJSC_SC_SC_EEENS5_IJNSA_ILi0EEESV_SV_EEEEENS5_IJNS4_10UnderscoreESY_SY_EEEEENS4_28SM100_TMA_2SM_LOAD_MULTICASTENS4_14ComposedLayoutINS4_7SwizzleILi3ELi4ELi3EEENS4_18smem_ptr_flag_bitsILi32EEENST_INS5_IJNSA_ILi8EEENSA_ILi32EEEEEENS5_IJS18_SC_EEEEEEEvNS4_8identityES11_S1C_vS1D_EENS_8epilogue10collective18CollectiveEpilogueINS1F_23Sm100TmaWarpSpecializedILi4ELi2ELi16ELb1ELb0EEEJNS5_IJSG_SG_SH_EEENS5_IJNST_ISG_SC_EENST_INSA_ILi16EEESC_EEEEEfSJ_fSJ_NS1F_6fusion15FusionCallbacksIS1J_NS1P_17LinearCombinationIffffLNS_15FloatRoundStyleE2EEES1K_S1O_JEEENS4_5SM1004TMEM4LOAD26SM100_TMEM_LOAD_32dp32b16xENS4_13SM90_TMA_LOADENS12_INS13_ILi2ELi4ELi3EEES16_NST_INS5_IJS17_S1M_EEENS5_IJS1M_SC_EEEEEEENS4_39AutoVectorizingCopyWithAssumedAlignmentILi128EEENS4_14SM90_TMA_STOREES24_S26_S26_EEEvvEEEEvNT_6ParamsE)
        .other          _ZN7cutlass13device_kernelINS_4gemm6kernel13GemmUniversalIN4cute5tupleIJiiiiEEENS1_10collective13CollectiveMmaINS1_35MainloopSm100TmaUmmaWarpSpecializedILi4ELi2ELi4ENS5_IJNS4_1CILi4EEESB_NSA_ILi1EEEEEEEENS5_IJNSA_ILi256EEENSA_ILi128EEENSA_ILi64EEEEEEfNS5_IJlSC_lEEEfSJ_NS4_8TiledMMAINS4_8MMA_AtomIJNS4_23SM100_MMA_TF32_2x1SM_SSINS_10tfloat32_tESN_fLi256ELi128ELNS4_4UMMA5MajorE0ELSP_0ELNSO_7ScaleInE0ELSQ_0EEEEEENS4_6LayoutINS5_IJSC_SC_SC_EEENS5_IJNSA_ILi0EEESV_SV_EEEEENS5_IJNS4_10UnderscoreESY_SY_EEEEENS4_28SM100_TMA_2SM_LOAD_MULTICASTENS4_14ComposedLayoutINS4_7SwizzleILi3ELi4ELi3EEENS4_18smem_ptr_flag_bitsILi32EEENST_INS5_IJNSA_ILi8EEENSA_ILi32EEEEEENS5_IJS18_SC_EEEEEEEvNS4_8identityES11_S1C_vS1D_EENS_8epilogue10collective18CollectiveEpilogueINS1F_23Sm100TmaWarpSpecializedILi4ELi2ELi16ELb1ELb0EEEJNS5_IJSG_SG_SH_EEENS5_IJNST_ISG_SC_EENST_INSA_ILi16EEESC_EEEEEfSJ_fSJ_NS1F_6fusion15FusionCallbacksIS1J_NS1P_17LinearCombinationIffffLNS_15FloatRoundStyleE2EEES1K_S1O_JEEENS4_5SM1004TMEM4LOAD26SM100_TMEM_LOAD_32dp32b16xENS4_13SM90_TMA_LOADENS12_INS13_ILi2ELi4ELi3EEES16_NST_INS5_IJS17_S1M_EEENS5_IJS1M_SC_EEEEEEENS4_39AutoVectorizingCopyWithAssumedAlignmentILi128EEENS4_14SM90_TMA_STOREES24_S26_S26_EEEvvEEEEvNT_6ParamsE,@"STO_CUDA_ENTRY STV_DEFAULT"
_ZN7cutlass13device_kernelINS_4gemm6kernel13GemmUniversalIN4cute5tupleIJiiiiEEENS1_10collective13CollectiveMmaINS1_35MainloopSm100TmaUmmaWarpSpecializedILi4ELi2ELi4ENS5_IJNS4_1CILi4EEESB_NSA_ILi1EEEEEEEENS5_IJNSA_ILi256EEENSA_ILi128EEENSA_ILi64EEEEEEfNS5_IJlSC_lEEEfSJ_NS4_8TiledMMAINS4_8MMA_AtomIJNS4_23SM100_MMA_TF32_2x1SM_SSINS_10tfloat32_tESN_fLi256ELi128ELNS4_4UMMA5MajorE0ELSP_0ELNSO_7ScaleInE0ELSQ_0EEEEEENS4_6LayoutINS5_IJSC_SC_SC_EEENS5_IJNSA_ILi0EEESV_SV_EEEEENS5_IJNS4_10UnderscoreESY_SY_EEEEENS4_28SM100_TMA_2SM_LOAD_MULTICASTENS4_14ComposedLayoutINS4_7SwizzleILi3ELi4ELi3EEENS4_18smem_ptr_flag_bitsILi32EEENST_INS5_IJNSA_ILi8EEENSA_ILi32EEEEEENS5_IJS18_SC_EEEEEEEvNS4_8identityES11_S1C_vS1D_EENS_8epilogue10collective18CollectiveEpilogueINS1F_23Sm100TmaWarpSpecializedILi4ELi2ELi16ELb1ELb0EEEJNS5_IJSG_SG_SH_EEENS5_IJNST_ISG_SC_EENST_INSA_ILi16EEESC_EEEEEfSJ_fSJ_NS1F_6fusion15FusionCallbacksIS1J_NS1P_17LinearCombinationIffffLNS_15FloatRoundStyleE2EEES1K_S1O_JEEENS4_5SM1004TMEM4LOAD26SM100_TMEM_LOAD_32dp32b16xENS4_13SM90_TMA_LOADENS12_INS13_ILi2ELi4ELi3EEES16_NST_INS5_IJS17_S1M_EEENS5_IJS1M_SC_EEEEEEENS4_39AutoVectorizingCopyWithAssumedAlignmentILi128EEENS4_14SM90_TMA_STOREES24_S26_S26_EEEvvEEEEvNT_6ParamsE:
[----:B------:R-:W1:Y:S01]  /*0000*/  LDC R1, c[0x0][0x37c] ;  /* 0x0000df00ff017b82 */ /* 0x000e620000000800 */
[----:B------:R-:W2:Y:S01]  /*0010*/  S2R R68, SR_TID.X ;  /* 0x0000000000447919 */ /* 0x000ea20000002100 */
[----:B------:R-:W3:Y:S06]  /*0020*/  LDCU.64 UR8, c[0x0][0x890] ;  /* 0x00011200ff0877ac */ /* 0x000eec0008000a00 */
[----:B------:R-:W4:Y:S01]  /*0030*/  S2UR UR52, SR_CgaCtaId ;  /* 0x00000000003479c3 */ /* 0x000f220000008800 */
[----:B------:R-:W-:Y:S02]  /*0040*/  PRMT R26, RZ, 0x7610, R26 ;  /* 0x00007610ff1a7816 */ /* 0x000fe4000000001a */
[----:B------:R-:W-:-:S02]  /*0050*/  ELECT P0, URZ, PT ;  /* 0x0000000000ff782f */ /* 0x000fc40003800000 */
[----:B---3--:R-:W-:-:S04]  /*0060*/  ISETP.NE.U32.AND P1, PT, RZ, UR8, PT ;  /* 0x00000008ff007c0c */ /* 0x008fc8000bf25070 */
[----:B------:R-:W-:Y:S01]  /*0070*/  ISETP.NE.AND.EX P2, PT, RZ, UR9, PT, P1 ;  /* 0x00000009ff007c0c */ /* 0x000fe2000bf45310 */
[----:B----4-:R-:W-:Y:S02]  /*0080*/  ULOP3.LUT UR68, UR52, 0x1, URZ, 0xc0, !UPT ;  /* 0x0000000134447892 */ /* 0x010fe4000f8ec0ff */
[----:B------:R-:W-:Y:S01]  /*0090*/  ULOP3.LUT UR69, UR52, 0x1, URZ, 0x3c, !UPT ;  /* 0x0000000134457892 */ /* 0x000fe2000f8e3cff */
[----:B--2---:R-:W-:-:S05]  /*00a0*/  SHF.R.U32.HI R56, RZ, 0x5, R68 ;  /* 0x00000005ff387819 */ /* 0x004fca0000011644 */
[----:B------:R-:W2:Y:S02]  /*00b0*/  SHFL.IDX PT, R0, R56, RZ, 0x1f ;  /* 0x00001fff38007589 */ /* 0x000ea400000e0000 */
[----:B--2---:R-:W-:Y:S02]  /*00c0*/  R2UR UR21, R0 ;  /* 0x00000000001572ca */ /* 0x004fe400000e0000 */
[----:B-1----:R-:W-:Y:S05]  /*00d0*/  @P2 BRA `(.L_x_0) ;  /* 0x0000000000302947 */ /* 0x002fea0003800000 */
[----:B------:R-:W1:Y:S02]  /*00e0*/  LDCU.64 UR4, c[0x0][0x888] ;  /* 0x00011100ff0477ac */ /* 0x000e640008000a00 */
[----:B-1----:R-:W-:-:S04]  /*00f0*/  UISETP.NE.U32.AND UP0, UPT, UR4, URZ, UPT ;  /* 0x000000ff0400728c */ /* 0x002fc8000bf05070 */
[----:B------:R-:W-:-:S09]  /*0100*/  UISETP.NE.AND.EX UP0, UPT, UR5, URZ, UPT, UP0 ;  /* 0x000000ff0500728c */ /* 0x000fd2000bf05300 */
[----:B------:R-:W-:Y:S05]  /*0110*/  BRA.U !UP0, `(.L_x_1) ;  /* 0x0000000108147547 */ /* 0x000fea000b800000 */
[----:B------:R-:W1:Y:S01]  /*0120*/  LDC.64 R2, c[0x0][0x888] ;  /* 0x00022200ff027b82 */ /* 0x000e620000000a00 */
[----:B------:R-:W1:Y:S02]  /*0130*/  LDCU.64 UR4, c[0x0][0x358] ;  /* 0x00006b00ff0477ac */ /* 0x000e640008000a00 */
[----:B-1----:R1:W5:Y:S01]  /*0140*/  LDG.E R27, desc[UR4][R2.64] ;  /* 0x00000004021b7981 */ /* 0x002362000c1e1900 */
[----:B------:R-:W-:Y:S01]  /*0150*/  HFMA2 R26, -RZ, RZ, 0, 5.9604644775390625e-08 ;  /* 0x00000001ff1a7431 */ /* 0x000fe200000001ff */
[----:B------:R-:W-:Y:S05]  /*0160*/  BRA `(.L_x_0) ;  /* 0x00000000000c7947 */ /* 0x000fea0003800000 */
.L_x_1:
[----:B------:R-:W1:Y:S01]  /*0170*/  LDCU UR4, c[0x0][0x880] ;  /* 0x00011000ff0477ac */ /* 0x000e620008000800 */
[----:B------:R-:W-:Y:S01]  /*0180*/  HFMA2 R26, -RZ, RZ, 0, 5.9604644775390625e-08 ;  /* 0x00000001ff1a7431 */ /* 0x000fe200000001ff */
[----:B-1----:R-:W-:-:S07]  /*0190*/  MOV R27, UR4 ;  /* 0x00000004001b7c02 */ /* 0x002fce0008000f00 */
.L_x_0:
[----:B------:R-:W2:Y:S02]  /*01a0*/  LDCU.64 UR4, c[0x0][0x8b0] ;  /* 0x00011600ff0477ac */ /* 0x000ea40008000a00 */
[----:B--2---:R-:W-:-:S04]  /*01b0*/  UISETP.NE.U32.AND UP0, UPT, UR4, URZ, UPT ;  /* 0x000000ff0400728c */ /* 0x004fc8000bf05070 */
[----:B------:R-:W-:-:S09]  /*01c0*/  UISETP.NE.AND.EX UP0, UPT, UR5, URZ, UPT, UP0 ;  /* 0x000000ff0500728c */ /* 0x000fd2000bf05300 */
[----:B------:R-:W-:Y:S05]  /*01d0*/  BRA.U UP0, `(.L_x_2) ;  /* 0x0000000100287547 */ /* 0x000fea000b800000 */
[----:B------:R-:W2:Y:S02]  /*01e0*/  LDCU.64 UR4, c[0x0][0x8a8] ;  /* 0x00011500ff0477ac */ /* 0x000ea40008000a00 */
[----:B--2---:R-:W-:-:S04]  /*01f0*/  UISETP.NE.U32.AND UP0, UPT, UR4, URZ, UPT ;  /* 0x000000ff0400728c */ /* 0x004fc8000bf05070 */
[----:B------:R-:W-:-:S09]  /*0200*/  UISETP.NE.AND.EX UP0, UPT, UR5, URZ, UPT, UP0 ;  /* 0x000000ff0500728c */ /* 0x000fd2000bf05300 */
[----:B------:R-:W-:Y:S05]  /*0210*/  BRA.U !UP0, `(.L_x_3) ;  /* 0x0000000108107547 */ /* 0x000fea000b800000 */
[----:B------:R-:W2:Y:S01]  /*0220*/  LDC.64 R24, c[0x0][0x8a8] ;  /* 0x00022a00ff187b82 */ /* 0x000ea20000000a00 */
[----:B------:R-:W2:Y:S02]  /*0230*/  LDCU.64 UR4, c[0x0][0x358] ;  /* 0x00006b00ff0477ac */ /* 0x000ea40008000a00 */
[----:B--2---:R2:W5:Y:S01]  /*0240*/  LDG.E R24, desc[UR4][R24.64] ;  /* 0x0000000418187981 */ /* 0x004562000c1e1900 */
[----:B------:R-:W-:Y:S05]  /*0250*/  BRA `(.L_x_2) ;  /* 0x0000000000087947 */ /* 0x000fea0003800000 */
.L_x_3:
[----:B------:R-:W2:Y:S02]  /*0260*/  LDCU UR4, c[0x0][0x8a0] ;  /* 0x00011400ff0477ac */ /* 0x000ea40008000800 */
[----:B--2---:R-:W-:Y:S02]  /*0270*/  MOV R24, UR4 ;  /* 0x0000000400187c02 */ /* 0x004fe40008000f00 */
.L_x_2:
[----:B------:R-:W-:Y:S01]  /*0280*/  IMAD.U32 R0, RZ, RZ, UR21 ;  /* 0x00000015ff007e24 */ /* 0x000fe2000f8e00ff */
[----:B------:R-:W-:Y:S04]  /*0290*/  BSSY.RECONVERGENT B0, `(.L_x_4) ;  /* 0x000000c000007945 */ /* 0x000fe80003800200 */
[C---:B------:R-:W-:Y:S02]  /*02a0*/  ISETP.NE.OR P3, PT, R0.reuse, 0x1, !P0 ;  /* 0x000000010000780c */ /* 0x040fe40004765670 */
[----:B------:R-:W-:-:S11]  /*02b0*/  ISETP.NE.OR P2, PT, R0, 0x3, !P0 ;  /* 0x000000030000780c */ /* 0x000fd60004745670 */
[----:B------:R-:W-:Y:S05]  /*02c0*/  @P3 BRA `(.L_x_5) ;  /* 0x0000000000203947 */ /* 0x000fea0003800000 */
[----:B------:R-:W3:Y:S02]  /*02d0*/  LDCU.64 UR4, c[0x0][0x348] ;  /* 0x00006900ff0477ac */ /* 0x000ee40008000a00 */
[----:B---3--:R-:W-:Y:S02]  /*02e0*/  UIADD3 UR6, UP1, UPT, UR4, 0x80, URZ ;  /* 0x0000008004067890 */ /* 0x008fe4000ff3e0ff */
[----:B------:R-:W-:Y:S02]  /*02f0*/  UIADD3 UR4, UP0, UPT, UR4, 0x180, URZ ;  /* 0x0000018004047890 */ /* 0x000fe4000ff1e0ff */
[----:B------:R-:W-:Y:S02]  /*0300*/  UIADD3.X UR7, UPT, UPT, URZ, UR5, URZ, UP1, !UPT ;  /* 0x00000005ff077290 */ /* 0x000fe40008ffe4ff */
[----:B------:R-:W-:-:S07]  /*0310*/  UIADD3.X UR5, UPT, UPT, URZ, UR5, URZ, UP0, !UPT ;  /* 0x00000005ff057290 */ /* 0x000fce00087fe4ff */
[----:B------:R3:W-:Y:S02]  /*0320*/  UTMACCTL.PF [UR6] ;  /* 0x00000000060079b9 */ /* 0x0007e40008040000 */
[----:B------:R3:W-:Y:S02]  /*0330*/  UTMACCTL.PF [UR4] ;  /* 0x00000000040079b9 */ /* 0x0007e40008040000 */
[----:B---3--:R-:W-:Y:S01]  /*0340*/  NOP ;  /* 0x0000000000007918 */ /* 0x008fe20000000000 */
.L_x_5:
[----:B------:R-:W-:Y:S05]  /*0350*/  BSYNC.RECONVERGENT B0 ;  /* 0x0000000000007941 */ /* 0x000fea0003800200 */
.L_x_4:
[----:B------:R-:W-:Y:S04]  /*0360*/  BSSY.RECONVERGENT B0, `(.L_x_6) ;  /* 0x000000a000007945 */ /* 0x000fe80003800200 */
        /* <DEDUP_REMOVED lines=9> */
.L_x_7:
[----:B------:R-:W-:Y:S05]  /*0400*/  BSYNC.RECONVERGENT B0 ;  /* 0x0000000000007941 */ /* 0x000fea0003800200 */
.L_x_6:
[----:B------:R-:W3:Y:S01]  /*0410*/  LDCU.64 UR4, c[0x0][0x888] ;  /* 0x00011100ff0477ac */ /* 0x000ee20008000a00 */
[----:B------:R-:W-:Y:S01]  /*0420*/  ISETP.NE.AND.EX P1, PT, RZ, UR9, PT, P1 ;  /* 0x00000009ff007c0c */ /* 0x000fe2000bf25310 */
[----:B------:R-:W-:Y:S01]  /*0430*/  UPLOP3.LUT UP3, UPT, UPT, UPT, UPT, 0x80, 0x8 ;  /* 0x000000000008789c */ /* 0x000fe20003f6f070 */
[----:B---3--:R-:W-:-:S04]  /*0440*/  ISETP.NE.U32.AND P2, PT, RZ, UR4, PT ;  /* 0x00000004ff007c0c */ /* 0x008fc8000bf45070 */
[----:B------:R-:W-:-:S13]  /*0450*/  ISETP.NE.AND.EX P2, PT, RZ, UR5, PT, P2 ;  /* 0x00000005ff007c0c */ /* 0x000fda000bf45320 */
[----:B------:R-:W-:Y:S05]  /*0460*/  @P2 BRA P1, `(.L_x_8) ;  /* 0x0000000000282947 */ /* 0x000fea0000800000 */
[----:B------:R-:W-:Y:S01]  /*0470*/  UISETP.NE.U32.AND UP0, UPT, UR8, URZ, UPT ;  /* 0x000000ff0800728c */ /* 0x000fe2000bf05070 */
[----:B-----5:R-:W-:Y:S01]  /*0480*/  FSETP.NEU.AND P1, PT, R27, RZ, PT ;  /* 0x000000ff1b00720b */ /* 0x020fe20003f2d000 */
[----:B------:R-:W-:Y:S02]  /*0490*/  UISETP.NE.U32.AND UP2, UPT, UR4, URZ, UPT ;  /* 0x000000ff0400728c */ /* 0x000fe4000bf45070 */
[----:B------:R-:W-:Y:S02]  /*04a0*/  UISETP.NE.AND.EX UP1, UPT, UR9, URZ, UPT, UP0 ;  /* 0x000000ff0900728c */ /* 0x000fe4000bf25300 */
[----:B------:R-:W-:-:S04]  /*04b0*/  UISETP.NE.AND.EX UP0, UPT, UR5, URZ, UPT, UP2 ;  /* 0x000000ff0500728c */ /* 0x000fc8000bf05320 */
[----:B------:R-:W-:-:S04]  /*04c0*/  USEL UR4, URZ, 0xffffffff, UP0 ;  /* 0xffffffffff047887 */ /* 0x000fc80008000000 */
[----:B------:R-:W-:Y:S01]  /*04d0*/  VOTEU.ANY UP0, P1 ;  /* 0x0000000000ff7886 */ /* 0x000fe20000800100 */
[----:B------:R-:W-:-:S04]  /*04e0*/  @!UP1 USEL UR4, URZ, 0xffffffff, UP0 ;  /* 0xffffffffff049887 */ /* 0x000fc80008000000 */
[----:B------:R-:W-:-:S04]  /*04f0*/  ULOP3.LUT UR4, UR4, 0x1, URZ, 0xc0, !UPT ;  /* 0x0000000104047892 */ /* 0x000fc8000f8ec0ff */
[----:B------:R-:W-:-:S11]  /*0500*/  UISETP.NE.U32.AND UP3, UPT, UR4, 0x1, UPT ;  /* 0x000000010400788c */ /* 0x000fd6000bf65070 */
.L_x_8:
[----:B------:R-:W3:Y:S01]  /*0510*/  SHFL.IDX PT, R0, R56, RZ, 0x1f ;  /* 0x00001fff38007589 */ /* 0x000ee200000e0000 */
[----:B------:R-:W-:-:S04]  /*0520*/  UISETP.NE.AND UP0, UPT, UR21, 0x2, UPT ;  /* 0x000000021500788c */ /* 0x000fc8000bf05270 */
[----:B------:R-:W-:Y:S02]  /*0530*/  UISETP.EQ.AND UP1, UPT, UR68, URZ, !UP0 ;  /* 0x000000ff4400728c */ /* 0x000fe4000c722270 */
[----:B------:R-:W-:-:S04]  /*0540*/  USEL UR54, URZ, 0x1, UP0 ;  /* 0x00000001ff367887 */ /* 0x000fc80008000000 */
[----:B------:R-:W-:Y:S02]  /*0550*/  PLOP3.LUT P4, PT, P0, PT, UP1, 0x80, 0x8 ;  /* 0x000000000008781c */ /* 0x000fe4000078f018 */
[----:B---3--:R-:W-:-:S13]  /*0560*/  ISETP.NE.AND P1, PT, R0, RZ, PT ;  /* 0x000000ff0000720c */ /* 0x008fda0003f25270 */
[----:B------:R-:W-:Y:S05]  /*0570*/  @P1 BRA `(.L_x_9) ;  /* 0x0000000000541947 */ /* 0x000fea0003800000 */
[----:B------:R-:W-:Y:S01]  /*0580*/  UMOV UR4, 0x400 ;  /* 0x0000040000047882 */ /* 0x000fe20000000000 */
[----:B------:R-:W-:Y:S01]  /*0590*/  UMOV UR8, 0x1 ;  /* 0x0000000100087882 */ /* 0x000fe20000000000 */
[----:B------:R-:W-:Y:S01]  /*05a0*/  UMOV UR6, 0x5 ;  /* 0x0000000500067882 */ /* 0x000fe20000000000 */
[----:B------:R-:W-:Y:S02]  /*05b0*/  ULEA UR4, UR52, UR4, 0x18 ;  /* 0x0000000434047291 */ /* 0x000fe4000f8ec0ff */
[----:B------:R-:W-:-:S04]  /*05c0*/  UIADD3 UR8, UPT, UPT, -UR8, 0x100000, URZ ;  /* 0x0010000008087890 */ /* 0x000fc8000fffe1ff */
[----:B------:R-:W-:Y:S02]  /*05d0*/  USHF.L.U32 UR9, UR8, 0xb, URZ ;  /* 0x0000000b08097899 */ /* 0x000fe400080006ff */
[----:B------:R-:W-:Y:S02]  /*05e0*/  USHF.L.U32 UR8, UR8, 0x1, URZ ;  /* 0x0000000108087899 */ /* 0x000fe400080006ff */
[----:B------:R-:W-:-:S04]  /*05f0*/  UIADD3 UR6, UPT, UPT, -UR6, 0x100000, URZ ;  /* 0x0010000006067890 */ /* 0x000fc8000fffe1ff */
[----:B------:R-:W-:Y:S02]  /*0600*/  USHF.L.U32 UR7, UR6, 0xb, URZ ;  /* 0x0000000b06077899 */ /* 0x000fe400080006ff */
[----:B------:R-:W-:Y:S01]  /*0610*/  USHF.L.U32 UR6, UR6, 0x1, URZ ;  /* 0x0000000106067899 */ /* 0x000fe200080006ff */
[----:B------:R-:W-:Y:S01]  /*0620*/  ELECT P1, URZ, PT ;  /* 0x0000000000ff782f */ /* 0x000fe20003820000 */
[----:B------:R-:W3:Y:S02]  /*0630*/  FENCE.VIEW.ASYNC.S ;  /* 0x00000000000073c6 */ /* 0x000ee40000000000 */
[----:B---3--:R3:W4:Y:S08]  /*0640*/  SYNCS.EXCH.64 URZ, [UR4], UR8 ;  /* 0x0000000804ff75b2 */ /* 0x0087300008000100 */
[----:B------:R3:W1:Y:S01]  /*0650*/  SYNCS.EXCH.64 URZ, [UR4+0x20], UR6 ;  /* 0x0000200604ff75b2 */ /* 0x0006620008000100 */
[----:B------:R3:W1:Y:S01]  /*0660*/  SYNCS.EXCH.64 URZ, [UR4+0x8], UR8 ;  /* 0x0000080804ff75b2 */ /* 0x0006620008000100 */
[----:B------:R3:W1:Y:S01]  /*0670*/  SYNCS.EXCH.64 URZ, [UR4+0x28], UR6 ;  /* 0x0000280604ff75b2 */ /* 0x0006620008000100 */
[----:B------:R3:W1:Y:S01]  /*0680*/  SYNCS.EXCH.64 URZ, [UR4+0x10], UR8 ;  /* 0x0000100804ff75b2 */ /* 0x0006620008000100 */
[----:B------:R3:W1:Y:S01]  /*0690*/  SYNCS.EXCH.64 URZ, [UR4+0x30], UR6 ;  /* 0x0000300604ff75b2 */ /* 0x0006620008000100 */
[----:B------:R3:W1:Y:S01]  /*06a0*/  SYNCS.EXCH.64 URZ, [UR4+0x18], UR8 ;  /* 0x0000180804ff75b2 */ /* 0x0006620008000100 */
[----:B------:R3:W1:Y:S01]  /*06b0*/  SYNCS.EXCH.64 URZ, [UR4+0x38], UR6 ;  /* 0x0000380604ff75b2 */ /* 0x0006620008000100 */
[----:B------:R-:W-:Y:S01]  /*06c0*/  NOP ;  /* 0x0000000000007918 */ /* 0x000fe20000000000 */
.L_x_9:
[----:B------:R-:W2:Y:S01]  /*06d0*/  SHFL.IDX PT, R0, R56, RZ, 0x1f ;  /* 0x00001fff38007589 */ /* 0x000ea200000e0000 */
[----:B------:R-:W-:Y:S01]  /*06e0*/  NOP ;  /* 0x0000000000007918 */ /* 0x000fe20000000000 */
[----:B--2---:R-:W-:-:S13]  /*06f0*/  ISETP.NE.AND P1, PT, R0, 0x1, PT ;  /* 0x000000010000780c */ /* 0x004fda0003f25270 */
[----:B------:R-:W-:Y:S05]  /*0700*/  @P1 BRA `(.L_x_10) ;  /* 0x0000000000541947 */ /* 0x000fea0003800000 */
[----:B---3--:R-:W-:Y:S01]  /*0710*/  UMOV UR4, 0x400 ;  /* 0x0000040000047882 */ /* 0x008fe20000000000 */
        /* <DEDUP_REMOVED lines=10> */
[----:B------:R-:W2:Y:S02]  /*07c0*/  FENCE.VIEW.ASYNC.S ;  /* 0x00000000000073c6 */ /* 0x000ea40000000000 */
[----:B--2---:R2:W3:Y:S08]  /*07d0*/  SYNCS.EXCH.64 URZ, [UR4+0x40], UR8 ;  /* 0x0000400804ff75b2 */ /* 0x0044f00008000100 */
        /* <DEDUP_REMOVED lines=8> */
.L_x_10:
[----:B------:R-:W4:Y:S01]  /*0860*/  SHFL.IDX PT, R0, R56, RZ, 0x1f ;  /* 0x00001fff38007589 */ /* 0x000f2200000e0000 */
[----:B------:R-:W-:Y:S01]  /*0870*/  NOP ;  /* 0x0000000000007918 */ /* 0x000fe20000000000 */
[----:B----4-:R-:W-:-:S13]  /*0880*/  ISETP.NE.AND P1, PT, R0, 0x3, PT ;  /* 0x000000030000780c */ /* 0x010fda0003f25270 */
[----:B------:R-:W-:Y:S05]  /*0890*/  @P1 BRA `(.L_x_11) ;  /* 0x00000000002c1947 */ /* 0x000fea0003800000 */
[----:B--23--:R-:W-:Y:S01]  /*08a0*/  UMOV UR6, 0x400 ;  /* 0x0000040000067882 */ /* 0x00cfe20000000000 */
[----:B------:R-:W-:Y:S01]  /*08b0*/  UMOV UR4, 0x20 ;  /* 0x0000002000047882 */ /* 0x000fe20000000000 */
[----:B------:R-:W-:Y:S02]  /*08c0*/  ULEA UR6, UR52, UR6, 0x18 ;  /* 0x0000000634067291 */ /* 0x000fe4000f8ec0ff */
[----:B------:R-:W-:-:S04]  /*08d0*/  UIADD3 UR4, UPT, UPT, -UR4, 0x100000, URZ ;  /* 0x0010000004047890 */ /* 0x000fc8000fffe1ff */
[----:B------:R-:W-:Y:S02]  /*08e0*/  USHF.L.U32 UR5, UR4, 0xb, URZ ;  /* 0x0000000b04057899 */ /* 0x000fe400080006ff */
[----:B------:R-:W-:Y:S01]  /*08f0*/  USHF.L.U32 UR4, UR4, 0x1, URZ ;  /* 0x0000000104047899 */ /* 0x000fe200080006ff */
[----:B------:R-:W-:Y:S01]  /*0900*/  ELECT P1, URZ, PT ;  /* 0x0000000000ff782f */ /* 0x000fe20003820000 */
[----:B------:R-:W2:Y:S10]  /*0910*/  FENCE.VIEW.ASYNC.S ;  /* 0x00000000000073c6 */ /* 0x000eb40000000000 */
[----:B--2---:R4:W2:Y:S01]  /*0920*/  SYNCS.EXCH.64 URZ, [UR6+0x80], UR4 ;  /* 0x0000800406ff75b2 */ /* 0x0048a20008000100 */
[----:B------:R4:W3:Y:S02]  /*0930*/  SYNCS.EXCH.64 URZ, [UR6+0x88], UR4 ;  /* 0x0000880406ff75b2 */ /* 0x0008e40008000100 */
[----:B----4-:R-:W-:Y:S01]  /*0940*/  NOP ;  /* 0x0000000000007918 */ /* 0x010fe20000000000 */
.L_x_11:
[----:B------:R-:W4:Y:S01]  /*0950*/  SHFL.IDX PT, R0, R56, RZ, 0x1f ;  /* 0x00001fff38007589 */ /* 0x000f2200000e0000 */
[----:B------:R-:W-:Y:S01]  /*0960*/  NOP ;  /* 0x0000000000007918 */ /* 0x000fe20000000000 */
[----:B----4-:R-:W-:-:S13]  /*0970*/  ISETP.NE.AND P1, PT, R0, 0x4, PT ;  /* 0x000000040000780c */ /* 0x010fda0003f25270 */
[----:B------:R-:W-:Y:S05]  /*0980*/  @P1 BRA `(.L_x_12) ;  /* 0x0000000000481947 */ /* 0x000fea0003800000 */
[----:B--23--:R-:W-:Y:S01]  /*0990*/  UMOV UR4, 0xe20 ;  /* 0x00000e2000047882 */ /* 0x00cfe20000000000 */
[----:B------:R-:W-:Y:S01]  /*09a0*/  UMOV UR6, 0x400 ;  /* 0x0000040000067882 */ /* 0x000fe20000000000 */
[----:B------:R-:W-:Y:S01]  /*09b0*/  USEL UR4, UR4, 0xc20, UP3 ;  /* 0x00000c2004047887 */ /* 0x000fe20009800000 */
        /* <DEDUP_REMOVED lines=10> */
[----:B--2---:R4:W2:Y:S08]  /*0a60*/  SYNCS.EXCH.64 URZ, [UR6+0x90], UR8 ;  /* 0x0000900806ff75b2 */ /* 0x0048b00008000100 */
[----:B------:R4:W3:Y:S01]  /*0a70*/  SYNCS.EXCH.64 URZ, [UR6+0xa0], UR4 ;  /* 0x0000a00406ff75b2 */ /* 0x0008e20008000100 */
[----:B------:R4:W1:Y:S01]  /*0a80*/  SYNCS.EXCH.64 URZ, [UR6+0x98], UR8 ;  /* 0x0000980806ff75b2 */ /* 0x0008620008000100 */
[----:B------:R4:W1:Y:S02]  /*0a90*/  SYNCS.EXCH.64 URZ, [UR6+0xa8], UR4 ;  /* 0x0000a80406ff75b2 */ /* 0x0008640008000100 */
[----:B----4-:R-:W-:Y:S01]  /*0aa0*/  NOP ;  /* 0x0000000000007918 */ /* 0x010fe20000000000 */
.L_x_12:
[----:B------:R-:W4:Y:S01]  /*0ab0*/  SHFL.IDX PT, R0, R56, RZ, 0x1f ;  /* 0x00001fff38007589 */ /* 0x000f2200000e0000 */
[----:B------:R-:W-:Y:S01]  /*0ac0*/  NOP ;  /* 0x0000000000007918 */ /* 0x000fe20000000000 */
[----:B----4-:R-:W-:-:S13]  /*0ad0*/  ISETP.NE.AND P1, PT, R0, 0x5, PT ;  /* 0x000000050000780c */ /* 0x010fda0003f25270 */
[----:B------:R-:W-:Y:S05]  /*0ae0*/  @P1 BRA `(.L_x_13) ;  /* 0x0000000000541947 */ /* 0x000fea0003800000 */
[----:B--23--:R-:W-:Y:S01]  /*0af0*/  UMOV UR4, 0x400 ;  /* 0x0000040000047882 */ /* 0x00cfe20000000000 */
        /* <DEDUP_REMOVED lines=14> */
[----:B------:R4:W1:Y:S01]  /*0be0*/  SYNCS.EXCH.64 URZ, [UR4+0xd8], UR8 ;  /* 0x0000d80804ff75b2 */ /* 0x0008620008000100 */
[----:B------:R4:W1:Y:S01]  /*0bf0*/  SYNCS.EXCH.64 URZ, [UR4+0xc0], UR6 ;  /* 0x0000c00604ff75b2 */ /* 0x0008620008000100 */
[----:B------:R4:W1:Y:S01]  /*0c00*/  SYNCS.EXCH.64 URZ, [UR4+0xe0], UR8 ;  /* 0x0000e00804ff75b2 */ /* 0x0008620008000100 */
[----:B------:R4:W1:Y:S01]  /*0c10*/  SYNCS.EXCH.64 URZ, [UR4+0xc8], UR6 ;  /* 0x0000c80604ff75b2 */ /* 0x0008620008000100 */
[----:B------:R4:W1:Y:S02]  /*0c20*/  SYNCS.EXCH.64 URZ, [UR4+0xe8], UR8 ;  /* 0x0000e80804ff75b2 */ /* 0x0008640008000100 */
[----:B----4-:R-:W-:Y:S01]  /*0c30*/  NOP ;  /* 0x0000000000007918 */ /* 0x010fe20000000000 */
.L_x_13:
[----:B------:R-:W4:Y:S01]  /*0c40*/  SHFL.IDX PT, R0, R56, RZ, 0x1f ;  /* 0x00001fff38007589 */ /* 0x000f2200000e0000 */
[----:B------:R-:W-:Y:S01]  /*0c50*/  ISETP.NE.OR P0, PT, RZ, UR21, !P0 ;  /* 0x00000015ff007c0c */ /* 0x000fe2000c705670 */
        /* <DEDUP_REMOVED lines=12> */
[----:B------:R4:W3:Y:S01]  /*0d20*/  SYNCS.EXCH.64 URZ, [UR4+0x100], UR6 ;  /* 0x0001000604ff75b2 */ /* 0x0008e20008000100 */
[----:B------:R4:W1:Y:S01]  /*0d30*/  SYNCS.EXCH.64 URZ, [UR4+0xf8], UR6 ;  /* 0x0000f80604ff75b2 */ /* 0x0008620008000100 */
[----:B------:R4:W1:Y:S02]  /*0d40*/  SYNCS.EXCH.64 URZ, [UR4+0x108], UR6 ;  /* 0x0001080604ff75b2 */ /* 0x0008640008000100 */
[----:B----4-:R-:W-:Y:S01]  /*0d50*/  NOP ;  /* 0x0000000000007918 */ /* 0x010fe20000000000 */
.L_x_14:
[----:B------:R-:W-:Y:S01]  /*0d60*/  VOTEU.ALL UP0, P0 ;  /* 0x0000000000ff7886 */ /* 0x000fe20000000000 */
[----:B--23--:R-:W-:Y:S01]  /*0d70*/  UMOV UR4, 0x20 ;  /* 0x0000002000047882 */ /* 0x00cfe20000000000 */
[----:B------:R-:W2:Y:S01]  /*0d80*/  LDCU UR28, c[0x0][0x36c] ;  /* 0x00006d80ff1c77ac */ /* 0x000ea20008000800 */
[----:B------:R-:W-:Y:S01]  /*0d90*/  NOP ;  /* 0x0000000000007918 */ /* 0x000fe20000000000 */
[----:B------:R-:W-:Y:S01]  /*0da0*/  LOP3.LUT R0, R68, 0x1f, RZ, 0xc0, !PT ;  /* 0x0000001f44007812 */ /* 0x000fe200078ec0ff */
[----:B------:R-:W-:Y:S01]  /*0db0*/  @!UP0 UMOV UR6, 0x400 ;  /* 0x0000040000068882 */ /* 0x000fe20000000000 */
[----:B------:R-:W-:-:S04]  /*0dc0*/  @!UP0 UIADD3 UR4, UPT, UPT, -UR4, 0x100000, URZ ;  /* 0x0010000004048890 */ /* 0x000fc8000fffe1ff */
[----:B------:R-:W-:Y:S02]  /*0dd0*/  @!UP0 USHF.L.U32 UR5, UR4, 0xb, URZ ;  /* 0x0000000b04058899 */ /* 0x000fe400080006ff */
[----:B------:R-:W-:Y:S02]  /*0de0*/  @!UP0 USHF.L.U32 UR4, UR4, 0x1, URZ ;  /* 0x0000000104048899 */ /* 0x000fe400080006ff */
[----:B------:R-:W-:Y:S01]  /*0df0*/  @!UP0 ULEA UR6, UR52, UR6, 0x18 ;  /* 0x0000000634068291 */ /* 0x000fe2000f8ec0ff */
[----:B------:R-:W-:Y:S01]  /*0e00*/  VOTEU.ALL UP0, P0 ;  /* 0x0000000000ff7886 */ /* 0x000fe20000000000 */
[----:B------:R-:W-:Y:S02]  /*0e10*/  UISETP.NE.AND UP4, UPT, UR21, URZ, UPT ;  /* 0x000000ff1500728c */ /* 0x000fe4000bf85270 */
[----:B--2---:R-:W-:Y:S01]  /*0e20*/  UISETP.EQ.U32.AND UP1, UPT, UR28, 0x1, UPT ;  /* 0x000000011c00788c */ /* 0x004fe2000bf22070 */
[----:B------:R-:W2:Y:S07]  /*0e30*/  FENCE.VIEW.ASYNC.S ;  /* 0x00000000000073c6 */ /* 0x000eae0000000000 */
[----:B--2---:R2:W3:Y:S01]  /*0e40*/  @!UP0 SYNCS.EXCH.64 URZ, [UR6+0x110], UR4 ;  /* 0x0001100406ff85b2 */ /* 0x0044e20008000100 */
[----:B------:R-:W-:Y:S05]  /*0e50*/  BRA.U !UP1, `(.L_x_15) ;  /* 0x0000000109087547 */ /* 0x000fea000b800000 */
[----:B-1-3--:R-:W-:Y:S01]  /*0e60*/  UCGABAR_ARV ;  /* 0x00000000000079c7 */ /* 0x00afe20008000000 */
[----:B------:R-:W-:Y:S05]  /*0e70*/  BRA `(.L_x_16) ;  /* 0x0000000000047947 */ /* 0x000fea0003800000 */
.L_x_15:
[----:B-1-3--:R-:W-:Y:S01]  /*0e80*/  NOP ;  /* 0x0000000000007918 */ /* 0x00afe20000000000 */
.L_x_16:
[----:B------:R-:W1:Y:S01]  /*0e90*/  S2UR UR26, SR_CTAID.X ;  /* 0x00000000001a79c3 */ /* 0x000e620000002500 */
[----:B------:R-:W-:-:S05]  /*0ea0*/  CS2R.32 R58, SR_CgaSize ;  /* 0x00000000003a7805 */ /* 0x000fca0000008a00 */
[----:B------:R-:W-:-:S05]  /*0eb0*/  IMAD R58, R58, -0xa0, RZ ;  /* 0xffffff603a3a7824 */ /* 0x000fca00078e02ff */
[----:B------:R-:W-:-:S14]  /*0ec0*/  R2UR UR10, R58 ;  /* 0x000000003a0a72ca */ /* 0x000fdc00000e0000 */
[----:B------:R-:W3:Y:S01]  /*0ed0*/  LDCU UR10, c[0x0][UR10+0x2b0] ;  /* 0x000056000a0a77ac */ /* 0x000ee20008000800 */
[----:B------:R-:W-:-:S05]  /*0ee0*/  CS2R.32 R58, SR_CgaSize ;  /* 0x00000000003a7805 */ /* 0x000fca0000008a00 */
[----:B------:R-:W-:-:S05]  /*0ef0*/  IMAD R58, R58, -0xa0, RZ ;  /* 0xffffff603a3a7824 */ /* 0x000fca00078e02ff */
[----:B------:R-:W-:-:S14]  /*0f00*/  R2UR UR9, R58 ;  /* 0x000000003a0972ca */ /* 0x000fdc00000e0000 */
[----:B------:R-:W4:Y:S01]  /*0f10*/  LDCU UR9, c[0x0][UR9+0x2b4] ;  /* 0x00005680090977ac */ /* 0x000f220008000800 */
[----:B------:R-:W4:Y:S01]  /*0f20*/  S2UR UR8, SR_CTAID.Y ;  /* 0x00000000000879c3 */ /* 0x000f220000002600 */
[----:B------:R-:W-:Y:S02]  /*0f30*/  USHF.R.U32.HI UR7, URZ, 0x1, UR52 ;  /* 0x00000001ff077899 */ /* 0x000fe40008011634 */
[----:B--2---:R-:W-:Y:S02]  /*0f40*/  USHF.R.U32.HI UR4, URZ, 0x2, UR52 ;  /* 0x00000002ff047899 */ /* 0x004fe40008011634 */
[----:B------:R-:W-:Y:S01]  /*0f50*/  ULOP3.LUT UR5, UR68, 0xc, UR52, 0xf8, !UPT ;  /* 0x0000000c44057892 */ /* 0x000fe2000f8ef834 */
[----:B------:R-:W-:-:S05]  /*0f60*/  CS2R.32 R58, SR_CgaSize ;  /* 0x00000000003a7805 */ /* 0x000fca0000008a00 */
[----:B------:R-:W-:-:S05]  /*0f70*/  IMAD R58, R58, -0xa0, RZ ;  /* 0xffffff603a3a7824 */ /* 0x000fca00078e02ff */
[----:B------:R-:W-:-:S14]  /*0f80*/  R2UR UR11, R58 ;  /* 0x000000003a0b72ca */ /* 0x000fdc00000e0000 */
[----:B------:R-:W2:Y:S01]  /*0f90*/  LDCU UR11, c[0x0][UR11+0x2a0] ;  /* 0x000054000b0b77ac */ /* 0x000ea20008000800 */
[----:B------:R-:W2:Y:S01]  /*0fa0*/  S2UR UR36, SR_CTAID.Z ;  /* 0x00000000002479c3 */ /* 0x000ea20000002700 */
[----:B------:R-:W-:Y:S02]  /*0fb0*/  ULOP3.LUT UR57, UR7, 0x1, URZ, 0xc0, !UPT ;  /* 0x0000000107397892 */ /* 0x000fe4000f8ec0ff */
[----:B------:R-:W-:Y:S02]  /*0fc0*/  ULOP3.LUT UR55, UR4, 0x3, URZ, 0xc0, !UPT ;  /* 0x0000000304377892 */ /* 0x000fe4000f8ec0ff */
[----:B------:R-:W-:Y:S01]  /*0fd0*/  UISETP.GT.U32.AND UP0, UPT, UR5, 0xffff, UPT ;  /* 0x0000ffff0500788c */ /* 0x000fe2000bf04070 */
[----:B-1----:R-:W-:Y:S01]  /*0fe0*/  I2FP.F32.U32 R3, UR26 ;  /* 0x0000001a00037c45 */ /* 0x002fe20008201000 */
[----:B------:R-:W1:Y:S04]  /*0ff0*/  LDCU UR24, c[0x0][0xb24] ;  /* 0x00016480ff1877ac */ /* 0x000e680008000800 */
[----:B---3--:R-:W-:Y:S01]  /*1000*/  FMUL R3, R3, UR10 ;  /* 0x0000000a03037c20 */ /* 0x008fe20008400000 */
[----:B------:R-:W-:-:S05]  /*1010*/  CS2R.32 R58, SR_CgaSize ;  /* 0x00000000003a7805 */ /* 0x000fca0000008a00 */
[----:B------:R-:W-:-:S05]  /*1020*/  IMAD R58, R58, -0xa0, RZ ;  /* 0xffffff603a3a7824 */ /* 0x000fca00078e02ff */
[----:B------:R-:W-:-:S14]  /*1030*/  R2UR UR10, R58 ;  /* 0x000000003a0a72ca */ /* 0x000fdc00000e0000 */
[----:B------:R-:W3:Y:S01]  /*1040*/  LDCU UR10, c[0x0][UR10+0x2a4] ;  /* 0x000054800a0a77ac */ /* 0x000ee20008000800 */
[----:B----4-:R-:W-:Y:S01]  /*1050*/  I2FP.F32.U32 R2, UR8 ;  /* 0x0000000800027c45 */ /* 0x010fe20008201000 */
[----:B------:R-:W-:Y:S01]  /*1060*/  USEL UR5, UR5, 0xffff, !UP0 ;  /* 0x0000ffff05057887 */ /* 0x000fe2000c000000 */
[----:B------:R-:W4:Y:S01]  /*1070*/  F2I.U32.TRUNC.NTZ R3, R3 ;  /* 0x0000000300037305 */ /* 0x000f22000020f000 */
[----:B------:R-:W-:Y:S02]  /*1080*/  ULOP3.LUT UR6, UR52, 0x3, URZ, 0xc0, !UPT ;  /* 0x0000000334067892 */ /* 0x000fe4000f8ec0ff */
[----:B------:R-:W-:Y:S01]  /*1090*/  FMUL R2, R2, UR9 ;  /* 0x0000000902027c20 */ /* 0x000fe20008400000 */
[----:B------:R-:W-:Y:S01]  /*10a0*/  ULOP3.LUT UR5, UR5, 0xffff, URZ, 0xc0, !UPT ;  /* 0x0000ffff05057892 */ /* 0x000fe2000f8ec0ff */
[----:B------:R-:W-:Y:S01]  /*10b0*/  UMOV UR31, 0x5 ;  /* 0x00000005001f7882 */ /* 0x000fe20000000000 */
[----:B------:R-:W-:-:S03]  /*10c0*/  UISETP.GT.U32.AND UP1, UPT, UR6, 0xffff, UPT ;  /* 0x0000ffff0600788c */ /* 0x000fc6000bf24070 */
[----:B------:R-:W2:Y:S01]  /*10d0*/  F2I.U32.TRUNC.NTZ R2, R2 ;  /* 0x0000000200027305 */ /* 0x000ea2000020f000 */
[----:B------:R-:W-:Y:S02]  /*10e0*/  USHF.L.U32 UR31, UR31, UR5, URZ ;  /* 0x000000051f1f7299 */ /* 0x000fe400080006ff */
[----:B------:R-:W-:Y:S02]  /*10f0*/  USEL UR6, UR6, 0xffff, !UP1 ;  /* 0x0000ffff06067887 */ /* 0x000fe4000c800000 */
[----:B------:R-:W-:Y:S01]  /*1100*/  USHF.L.U32 UR39, UR52, 0x8, URZ ;  /* 0x0000000834277899 */ /* 0x000fe200080006ff */
[----:B----4-:R-:W-:Y:S01]  /*1110*/  R2UR UR7, R3 ;  /* 0x00000000030772ca */ /* 0x010fe200000e0000 */
[----:B------:R-:W-:Y:S01]  /*1120*/  USHF.L.U32 UR38, UR52, 0x9, URZ ;  /* 0x0000000934267899 */ /* 0x000fe200080006ff */
[----:B------:R-:W-:Y:S01]  /*1130*/  PRMT R3, RZ, 0x7610, R3 ;  /* 0x00007610ff037816 */ /* 0x000fe20000000003 */
[----:B------:R-:W-:Y:S01]  /*1140*/  ULOP3.LUT UR6, UR6, 0xffff, URZ, 0xc0, !UPT ;  /* 0x0000ffff06067892 */ /* 0x000fe2000f8ec0ff */
[----:B------:R-:W-:Y:S01]  /*1150*/  UMOV UR37, 0x1111 ;  /* 0x0000111100257882 */ /* 0x000fe20000000000 */
[----:B------:R-:W4:Y:S01]  /*1160*/  LDCU UR45, c[0x0][0xb24] ;  /* 0x00016480ff2d77ac */ /* 0x000f220008000800 */
[----:B--2---:R-:W-:-:S02]  /*1170*/  R2UR UR4, R2 ;  /* 0x00000000020472ca */ /* 0x004fc400000e0000 */
[----:B------:R-:W-:Y:S01]  /*1180*/  PRMT R2, RZ, 0x7610, R2 ;  /* 0x00007610ff027816 */ /* 0x000fe20000000002 */
[----:B------:R-:W2:Y:S04]  /*1190*/  LDCU UR27, c[0x0][0xb30] ;  /* 0x00016600ff1b77ac */ /* 0x000ea80008000800 */
[----:B------:R-:W-:Y:S02]  /*11a0*/  UIADD3 UR5, UPT, UPT, -UR7, URZ, URZ ;  /* 0x000000ff07057290 */ /* 0x000fe4000fffe1ff */
[----:B------:R-:W-:Y:S02]  /*11b0*/  UISETP.NE.AND UP5, UPT, UR21, 0x2, UPT ;  /* 0x000000021500788c */ /* 0x000fe4000bfa5270 */
[----:B------:R-:W-:Y:S02]  /*11c0*/  UIMAD UR5, UR11, UR5, UR26 ;  /* 0x000000050b0572a4 */ /* 0x000fe4000f8e021a */
[----:B------:R-:W-:-:S02]  /*11d0*/  UIADD3 UR4, UPT, UPT, -UR4, URZ, URZ ;  /* 0x000000ff04047290 */ /* 0x000fc4000fffe1ff */
[----:B------:R-:W-:Y:S02]  /*11e0*/  ULOP3.LUT UR39, UR39, 0xc00, URZ, 0xc0, !UPT ;  /* 0x00000c0027277892 */ /* 0x000fe4000f8ec0ff */
[----:B---3--:R-:W-:Y:S01]  /*11f0*/  UIMAD UR4, UR10, UR4, UR8 ;  /* 0x000000040a0472a4 */ /* 0x008fe2000f8e0208 */
[----:B------:R-:W-:Y:S01]  /*1200*/  IMAD.U32 R58, RZ, RZ, UR5 ;  /* 0x00000005ff3a7e24 */ /* 0x000fe2000f8e00ff */
[----:B------:R-:W-:Y:S02]  /*1210*/  ULOP3.LUT UR38, UR38, 0x400, URZ, 0xc0, !UPT ;  /* 0x0000040026267892 */ /* 0x000fe4000f8ec0ff */
[----:B-1----:R-:W-:Y:S02]  /*1220*/  UISETP.GE.AND UP6, UPT, UR24, 0x1, UPT ;  /* 0x000000011800788c */ /* 0x002fe4000bfc6270 */
[----:B------:R-:W-:Y:S01]  /*1230*/  IMAD.U32 R57, RZ, RZ, UR4 ;  /* 0x00000004ff397e24 */ /* 0x000fe2000f8e00ff */
[----:B------:R-:W-:Y:S01]  /*1240*/  UMOV UR20, UR8 ;  /* 0x0000000800147c82 */ /* 0x000fe20008000000 */
[----:B------:R-:W-:Y:S01]  /*1250*/  UMOV UR16, UR26 ;  /* 0x0000001a00107c82 */ /* 0x000fe20008000000 */
[----:B------:R-:W-:Y:S01]  /*1260*/  USHF.L.U32 UR37, UR37, UR6, URZ ;  /* 0x0000000625257299 */ /* 0x000fe200080006ff */
[----:B--2-4-:R-:W-:Y:S11]  /*1270*/  BRA.U UP4, `(.L_x_17) ;  /* 0x0000000104b47547 */ /* 0x014ff6000b800000 */
[----:B------:R-:W-:Y:S02]  /*1280*/  R2UR UR18, R57 ;  /* 0x00000000391272ca */ /* 0x000fe400000e0000 */
[----:B------:R-:W-:-:S11]  /*1290*/  R2UR UR19, R58 ;  /* 0x000000003a1372ca */ /* 0x000fd600000e0000 */
[----:B------:R-:W-:Y:S02]  /*12a0*/  UISETP.NE.AND UP0, UPT, UR18, URZ, UPT ;  /* 0x000000ff1200728c */ /* 0x000fe4000bf05270 */
[----:B------:R-:W-:Y:S02]  /*12b0*/  ULOP3.LUT UR4, UR19, 0x2, URZ, 0x3c, !UPT ;  /* 0x0000000213047892 */ /* 0x000fe4000f8e3cff */
[----:B------:R-:W-:Y:S02]  /*12c0*/  UISETP.GT.U32.AND UP1, UPT, UR19, 0x1, UP0 ;  /* 0x000000011300788c */ /* 0x000fe40008724070 */
[----:B------:R-:W-:Y:S02]  /*12d0*/  UISETP.NE.AND UP2, UPT, UR18, 0x1, UPT ;  /* 0x000000011200788c */ /* 0x000fe4000bf45270 */
[----:B------:R-:W-:Y:S02]  /*12e0*/  UISETP.GT.U32.AND UP0, UPT, UR4, 0x1, UP0 ;  /* 0x000000010400788c */ /* 0x000fe40008704070 */
[----:B------:R-:W-:-:S02]  /*12f0*/  USEL UR7, URZ, 0x1, UP1 ;  /* 0x00000001ff077887 */ /* 0x000fc40008800000 */
[----:B------:R-:W-:Y:S02]  /*1300*/  USEL UR8, URZ, 0x2, UP1 ;  /* 0x00000002ff087887 */ /* 0x000fe40008800000 */
[----:B------:R-:W-:Y:S02]  /*1310*/  UISETP.GT.U32.AND UP1, UPT, UR19, 0x1, UP2 ;  /* 0x000000011300788c */ /* 0x000fe40009724070 */
[----:B------:R-:W-:Y:S02]  /*1320*/  USEL UR12, URZ, 0x4, UP0 ;  /* 0x00000004ff0c7887 */ /* 0x000fe40008000000 */
[----:B------:R-:W-:Y:S02]  /*1330*/  USEL UR15, URZ, 0x8, UP0 ;  /* 0x00000008ff0f7887 */ /* 0x000fe40008000000 */
[----:B------:R-:W-:Y:S02]  /*1340*/  UISETP.GT.U32.AND UP0, UPT, UR4, 0x1, UP2 ;  /* 0x000000010400788c */ /* 0x000fe40009704070 */
[----:B------:R-:W-:-:S02]  /*1350*/  USEL UR6, URZ, 0x10, UP1 ;  /* 0x00000010ff067887 */ /* 0x000fc40008800000 */
[----:B------:R-:W-:Y:S02]  /*1360*/  USEL UR11, URZ, 0x20, UP1 ;  /* 0x00000020ff0b7887 */ /* 0x000fe40008800000 */
[----:B------:R-:W-:Y:S02]  /*1370*/  UISETP.NE.AND UP1, UPT, UR18, 0x2, UPT ;  /* 0x000000021200788c */ /* 0x000fe4000bf25270 */
[----:B------:R-:W-:Y:S02]  /*1380*/  USEL UR14, URZ, 0x40, UP0 ;  /* 0x00000040ff0e7887 */ /* 0x000fe40008000000 */
[----:B------:R-:W-:Y:S02]  /*1390*/  USEL UR17, URZ, 0x80, UP0 ;  /* 0x00000080ff117887 */ /* 0x000fe40008000000 */
[----:B------:R-:W-:Y:S02]  /*13a0*/  UISETP.GT.U32.AND UP0, UPT, UR19, 0x1, UP1 ;  /* 0x000000011300788c */ /* 0x000fe40008f04070 */
[----:B------:R-:W-:-:S02]  /*13b0*/  UISETP.NE.AND UP2, UPT, UR18, 0x3, UPT ;  /* 0x000000031200788c */ /* 0x000fc4000bf45270 */
[----:B------:R-:W-:Y:S02]  /*13c0*/  USEL UR5, URZ, 0x100, UP0 ;  /* 0x00000100ff057887 */ /* 0x000fe40008000000 */
[----:B------:R-:W-:Y:S02]  /*13d0*/  USEL UR10, URZ, 0x200, UP0 ;  /* 0x00000200ff0a7887 */ /* 0x000fe40008000000 */
[----:B------:R-:W-:Y:S02]  /*13e0*/  UISETP.GT.U32.AND UP0, UPT, UR19, 0x1, UP2 ;  /* 0x000000011300788c */ /* 0x000fe40009704070 */
[----:B------:R-:W-:Y:S02]  /*13f0*/  UIADD3 UR5, UPT, UPT, UR5, UR6, UR7 ;  /* 0x0000000605057290 */ /* 0x000fe4000fffe007 */
[----:B------:R-:W-:Y:S02]  /*1400*/  USEL UR9, URZ, 0x1000, UP0 ;  /* 0x00001000ff097887 */ /* 0x000fe40008000000 */
[----:B------:R-:W-:-:S02]  /*1410*/  USEL UR13, URZ, 0x2000, UP0 ;  /* 0x00002000ff0d7887 */ /* 0x000fc40008000000 */
[----:B------:R-:W-:Y:S02]  /*1420*/  UIADD3 UR5, UPT, UPT, UR8, UR9, UR5 ;  /* 0x0000000908057290 */ /* 0x000fe4000fffe005 */
[----:B------:R-:W-:Y:S02]  /*1430*/  UISETP.GT.U32.AND UP1, UPT, UR4, 0x1, UP1 ;  /* 0x000000010400788c */ /* 0x000fe40008f24070 */
[----:B------:R-:W-:Y:S02]  /*1440*/  UIADD3 UR5, UPT, UPT, UR10, UR11, UR5 ;  /* 0x0000000b0a057290 */ /* 0x000fe4000fffe005 */
[----:B------:R-:W-:Y:S02]  /*1450*/  UISETP.GT.U32.AND UP0, UPT, UR4, 0x1, UP2 ;  /* 0x000000010400788c */ /* 0x000fe40009704070 */
[----:B------:R-:W-:Y:S02]  /*1460*/  USEL UR4, URZ, 0x400, UP1 ;  /* 0x00000400ff047887 */ /* 0x000fe40008800000 */
[----:B------:R-:W-:-:S02]  /*1470*/  UIADD3 UR5, UPT, UPT, UR12, UR13, UR5 ;  /* 0x0000000d0c057290 */ /* 0x000fc4000fffe005 */
[----:B------:R-:W-:Y:S02]  /*1480*/  USEL UR6, URZ, 0x4000, UP0 ;  /* 0x00004000ff067887 */ /* 0x000fe40008000000 */
[----:B------:R-:W-:Y:S02]  /*1490*/  UIADD3 UR5, UPT, UPT, UR4, UR14, UR5 ;  /* 0x0000000e04057290 */ /* 0x000fe4000fffe005 */
[----:B------:R-:W-:Y:S02]  /*14a0*/  USEL UR7, URZ, 0x800, UP1 ;  /* 0x00000800ff077887 */ /* 0x000fe40008800000 */
[----:B------:R-:W-:Y:S02]  /*14b0*/  ULOP3.LUT UR4, UR19, 0xfffffffe, URZ, 0xc0, !UPT ;  /* 0xfffffffe13047892 */ /* 0x000fe4000f8ec0ff */
[----:B------:R-:W-:Y:S02]  /*14c0*/  UIADD3 UR5, UPT, UPT, UR15, UR6, UR5 ;  /* 0x000000060f057290 */ /* 0x000fe4000fffe005 */
[----:B------:R-:W-:-:S02]  /*14d0*/  ULEA UR4, UR18, UR4, 0x2 ;  /* 0x0000000412047291 */ /* 0x000fc4000f8e10ff */
[----:B------:R-:W-:Y:S02]  /*14e0*/  USEL UR6, URZ, 0x8000, UP0 ;  /* 0x00008000ff067887 */ /* 0x000fe40008000000 */
[----:B------:R-:W-:-:S03]  /*14f0*/  UIADD3 UR5, UPT, UPT, UR7, UR17, UR5 ;  /* 0x0000001107057290 */ /* 0x000fc6000fffe005 */
[----:B------:R-:W-:Y:S01]  /*1500*/  UMOV UR7, 0x3 ;  /* 0x0000000300077882 */ /* 0x000fe20000000000 */
[----:B------:R-:W-:Y:S02]  /*1510*/  UIADD3 UR5, UPT, UPT, UR5, UR6, URZ ;  /* 0x0000000605057290 */ /* 0x000fe4000fffe0ff */
[----:B------:R-:W-:-:S04]  /*1520*/  USHF.L.U32 UR4, UR7, UR4, URZ ;  /* 0x0000000407047299 */ /* 0x000fc800080006ff */
[----:B------:R-:W-:Y:S02]  /*1530*/  IMAD.U32 R3, RZ, RZ, UR5 ;  /* 0x00000005ff037e24 */ /* 0x000fe4000f8e00ff */
[----:B------:R-:W-:Y:S02]  /*1540*/  IMAD.U32 R2, RZ, RZ, UR4 ;  /* 0x00000004ff027e24 */ /* 0x000fe4000f8e00ff */
.L_x_17:
[----:B------:R-:W-:Y:S05]  /*1550*/  BRA.U !UP6, `(.L_x_18) ;  /* 0x000000010ed47547 */ /* 0x000fea000b800000 */
[----:B------:R-:W1:Y:S01]  /*1560*/  LDCU.128 UR12, c[0x0][0xb10] ;  /* 0x00016200ff0c77ac */ /* 0x000e620008000c00 */
[----:B------:R-:W2:Y:S01]  /*1570*/  LDCU UR6, c[0x0][0x370] ;  /* 0x00006e00ff0677ac */ /* 0x000ea20008000800 */
[----:B------:R-:W3:Y:S01]  /*1580*/  LDCU UR5, c[0x0][0x374] ;  /* 0x00006e80ff0577ac */ /* 0x000ee20008000800 */
[----:B------:R-:W4:Y:S01]  /*1590*/  LDCU UR25, c[0x0][0xb0c] ;  /* 0x00016180ff1977ac */ /* 0x000f220008000800 */
[----:B------:R-:W4:Y:S01]  /*15a0*/  LDCU UR4, c[0x0][0xb20] ;  /* 0x00016400ff0477ac */ /* 0x000f220008000800 */
[----:B------:R-:W4:Y:S01]  /*15b0*/  LDCU.64 UR8, c[0x0][0xb28] ;  /* 0x00016500ff0877ac */ /* 0x000f220008000a00 */
[----:B-1----:R-:W-:Y:S02]  /*15c0*/  UISETP.NE.AND UP0, UPT, UR14, 0x1, UPT ;  /* 0x000000010e00788c */ /* 0x002fe4000bf05270 */
[----:B---3--:R-:W-:Y:S02]  /*15d0*/  UIMAD.WIDE.U32 UR10, UR5, UR15, URZ ;  /* 0x0000000f050a72a5 */ /* 0x008fe4000f8e00ff */
[----:B--2---:R-:W-:-:S02]  /*15e0*/  UIMAD.WIDE.U32 UR18, UR6, UR12, URZ ;  /* 0x0000000c061272a5 */ /* 0x004fc4000f8e00ff */
[----:B----4-:R-:W-:Y:S02]  /*15f0*/  UISETP.NE.AND UP1, UPT, UR25, 0x1, UPT ;  /* 0x000000011900788c */ /* 0x010fe4000bf25270 */
[----:B------:R-:W-:Y:S01]  /*1600*/  UISETP.NE.AND UP2, UPT, UR24, 0x1, UPT ;  /* 0x000000011800788c */ /* 0x000fe2000bf45270 */
[----:B------:R-:W-:Y:S02]  /*1610*/  UMOV UR10, UR11 ;  /* 0x0000000b000a7c82 */ /* 0x000fe40008000000 */
[----:B------:R-:W-:Y:S01]  /*1620*/  UMOV UR18, UR19 ;  /* 0x0000001300127c82 */ /* 0x000fe20008000000 */
[----:B------:R-:W-:Y:S02]  /*1630*/  @UP0 USHF.R.U32.HI UR5, URZ, UR4, UR10 ;  /* 0x00000004ff050299 */ /* 0x000fe4000801160a */
[----:B------:R-:W-:Y:S02]  /*1640*/  UIMAD.WIDE.U32 UR22, UR20, UR15, URZ ;  /* 0x0000000f141672a5 */ /* 0x000fe4000f8e00ff */
[----:B------:R-:W-:-:S02]  /*1650*/  UIMAD.WIDE.U32 UR10, UR5, UR8, URZ ;  /* 0x00000008050a72a5 */ /* 0x000fc4000f8e00ff */
[----:B------:R-:W-:Y:S02]  /*1660*/  @UP1 USHF.R.U32.HI UR6, URZ, UR13, UR18 ;  /* 0x0000000dff061299 */ /* 0x000fe40008011612 */
[----:B------:R-:W-:Y:S02]  /*1670*/  UIMAD.WIDE.U32 UR16, UR26, UR12, URZ ;  /* 0x0000000c1a1072a5 */ /* 0x000fe4000f8e00ff */
[----:B------:R-:W-:Y:S01]  /*1680*/  UIMAD.WIDE.U32 UR18, UR6, UR8, URZ ;  /* 0x00000008061272a5 */ /* 0x000fe2000f8e00ff */
[----:B------:R-:W-:Y:S01]  /*1690*/  UMOV UR22, UR23 ;  /* 0x0000001700167c82 */ /* 0x000fe20008000000 */
[----:B------:R-:W-:Y:S01]  /*16a0*/  UMOV UR10, UR11 ;  /* 0x0000000b000a7c82 */ /* 0x000fe20008000000 */
[----:B------:R-:W-:Y:S02]  /*16b0*/  USHF.R.U32.HI UR22, URZ, UR4, UR22 ;  /* 0x00000004ff167299 */ /* 0x000fe40008011616 */
[----:B------:R-:W-:Y:S02]  /*16c0*/  @UP2 USHF.R.U32.HI UR5, URZ, UR9, UR10 ;  /* 0x00000009ff052299 */ /* 0x000fe4000801160a */
[----:B------:R-:W-:Y:S01]  /*16d0*/  UMOV UR7, UR19 ;  /* 0x0000001300077c82 */ /* 0x000fe20008000000 */
[----:B------:R-:W-:Y:S01]  /*16e0*/  UMOV UR16, UR17 ;  /* 0x0000001100107c82 */ /* 0x000fe20008000000 */
[----:B------:R-:W-:-:S02]  /*16f0*/  @UP2 USHF.R.U32.HI UR6, URZ, UR9, UR7 ;  /* 0x00000009ff062299 */ /* 0x000fc40008011607 */
[----:B------:R-:W-:Y:S02]  /*1700*/  USHF.R.U32.HI UR16, URZ, UR13, UR16 ;  /* 0x0000000dff107299 */ /* 0x000fe40008011610 */
[----:B------:R-:W-:Y:S02]  /*1710*/  USEL UR4, UR20, UR22, !UP0 ;  /* 0x0000001614047287 */ /* 0x000fe4000c000000 */
[----:B------:R-:W-:Y:S02]  /*1720*/  UIMAD UR7, UR5, UR24, URZ ;  /* 0x00000018050772a4 */ /* 0x000fe4000f8e02ff */
[----:B------:R-:W-:Y:S02]  /*1730*/  USEL UR5, UR26, UR16, !UP1 ;  /* 0x000000101a057287 */ /* 0x000fe4000c800000 */
[----:B------:R-:W-:Y:S02]  /*1740*/  UIMAD UR12, UR6, UR24, URZ ;  /* 0x00000018060c72a4 */ /* 0x000fe4000f8e02ff */
[----:B------:R-:W-:-:S02]  /*1750*/  UISETP.GE.AND UP0, UPT, UR4, UR7, UPT ;  /* 0x000000070400728c */ /* 0x000fc4000bf06270 */
[----:B------:R-:W-:Y:S02]  /*1760*/  UIMAD.WIDE.U32 UR10, UR4, UR8, URZ ;  /* 0x00000008040a72a5 */ /* 0x000fe4000f8e00ff */
[----:B------:R-:W-:Y:S02]  /*1770*/  UISETP.GE.OR UP0, UPT, UR5, UR12, UP0 ;  /* 0x0000000c0500728c */ /* 0x000fe40008706670 */
[----:B------:R-:W-:Y:S02]  /*1780*/  UIMAD.WIDE.U32 UR12, UR5, UR8, URZ ;  /* 0x00000008050c72a5 */ /* 0x000fe4000f8e00ff */
[----:B------:R-:W-:Y:S01]  /*1790*/  UIADD3 UR10, UPT, UPT, -UR4, URZ, URZ ;  /* 0x000000ff040a7290 */ /* 0x000fe2000fffe1ff */
[----:B------:R-:W-:Y:S01]  /*17a0*/  UMOV UR8, UR11 ;  /* 0x0000000b00087c82 */ /* 0x000fe20008000000 */
[----:B------:R-:W-:Y:S02]  /*17b0*/  UIADD3 UR16, UPT, UPT, -UR5, URZ, URZ ;  /* 0x000000ff05107290 */ /* 0x000fe4000fffe1ff */
[----:B------:R-:W-:-:S03]  /*17c0*/  USHF.R.U32.HI UR8, URZ, UR9, UR8 ;  /* 0x00000009ff087299 */ /* 0x000fc60008011608 */
[----:B------:R-:W-:Y:S01]  /*17d0*/  @!UP0 UMOV UR7, UR13 ;  /* 0x0000000d00078c82 */ /* 0x000fe20008000000 */
[----:B------:R-:W-:Y:S02]  /*17e0*/  UIMAD UR20, UR14, UR10, UR20 ;  /* 0x0000000a0e1472a4 */ /* 0x000fe4000f8e0214 */
[----:B------:R-:W-:Y:S02]  /*17f0*/  USEL UR8, UR4, UR8, !UP2 ;  /* 0x0000000804087287 */ /* 0x000fe4000d000000 */
[----:B------:R-:W-:Y:S02]  /*1800*/  @!UP0 USHF.R.U32.HI UR7, URZ, UR9, UR7 ;  /* 0x00000009ff078299 */ /* 0x000fe40008011607 */
[----:B------:R-:W-:Y:S02]  /*1810*/  UIADD3 UR9, UPT, UPT, -UR8, URZ, URZ ;  /* 0x000000ff08097290 */ /* 0x000fe4000fffe1ff */
[----:B------:R-:W-:Y:S02]  /*1820*/  @!UP0 USEL UR7, UR5, UR7, !UP2 ;  /* 0x0000000705078287 */ /* 0x000fe4000d000000 */
[----:B------:R-:W-:-:S02]  /*1830*/  UIMAD UR9, UR24, UR9, UR4 ;  /* 0x00000009180972a4 */ /* 0x000fc4000f8e0204 */
[----:B------:R-:W-:Y:S02]  /*1840*/  @!UP0 UIADD3 UR8, UPT, UPT, UR8, -UR7, URZ ;  /* 0x8000000708088290 */ /* 0x000fe4000fffe0ff */
[----:B------:R-:W-:Y:S02]  /*1850*/  @!UP0 UIMAD UR6, UR9, UR6, UR7 ;  /* 0x00000006090682a4 */ /* 0x000fe4000f8e0207 */
[----:B------:R-:W-:Y:S02]  /*1860*/  @!UP0 UIMAD UR4, UR8, UR24, UR5 ;  /* 0x00000018080482a4 */ /* 0x000fe4000f8e0205 */
[----:B------:R-:W-:Y:S02]  /*1870*/  UIMAD UR16, UR25, UR16, UR26 ;  /* 0x00000010191072a4 */ /* 0x000fe4000f8e021a */
[----:B------:R-:W-:Y:S01]  /*1880*/  UIMAD UR20, UR4, UR14, UR20 ;  /* 0x0000000e041472a4 */ /* 0x000fe2000f8e0214 */
[----:B------:R-:W-:Y:S02]  /*1890*/  @!UP0 UMOV UR5, UR6 ;  /* 0x0000000600058c82 */ /* 0x000fe40008000000 */
[----:B------:R-:W-:-:S12]  /*18a0*/  UIMAD UR16, UR5, UR25, UR16 ;  /* 0x00000019051072a4 */ /* 0x000fd8000f8e0210 */
.L_x_18:
[----:B------:R-:W-:-:S09]  /*18b0*/  UISETP.NE.AND UP0, UPT, UR27, 0x1, UPT ;  /* 0x000000011b00788c */ /* 0x000fd2000bf05270 */
[----:B------:R-:W-:Y:S05]  /*18c0*/  BRA.U UP0, `(.L_x_19) ;  /* 0x0000000100447547 */ /* 0x000fea000b800000 */
[----:B------:R-:W1:Y:S01]  /*18d0*/  LDCU.128 UR8, c[0x0][0xb10] ;  /* 0x00016200ff0877ac */ /* 0x000e620008000c00 */
[----:B------:R-:W2:Y:S01]  /*18e0*/  LDCU UR12, c[0x0][0xb0c] ;  /* 0x00016180ff0c77ac */ /* 0x000ea20008000800 */
[----:B------:R-:W3:Y:S01]  /*18f0*/  LDCU UR13, c[0x0][0xb20] ;  /* 0x00016400ff0d77ac */ /* 0x000ee20008000800 */
[----:B-1----:R-:W-:Y:S02]  /*1900*/  UIMAD.WIDE.U32 UR6, UR16, UR8, URZ ;  /* 0x00000008100672a5 */ /* 0x002fe4000f8e00ff */
[----:B------:R-:W-:Y:S02]  /*1910*/  UIMAD.WIDE.U32 UR4, UR20, UR11, URZ ;  /* 0x0000000b140472a5 */ /* 0x000fe4000f8e00ff */
[----:B--2---:R-:W-:Y:S02]  /*1920*/  UISETP.NE.AND UP1, UPT, UR12, 0x1, UPT ;  /* 0x000000010c00788c */ /* 0x004fe4000bf25270 */
[----:B------:R-:W-:Y:S01]  /*1930*/  UISETP.NE.AND UP0, UPT, UR10, 0x1, UPT ;  /* 0x000000010a00788c */ /* 0x000fe2000bf05270 */
[----:B------:R-:W-:-:S02]  /*1940*/  UMOV UR6, UR7 ;  /* 0x0000000700067c82 */ /* 0x000fc40008000000 */
[----:B------:R-:W-:Y:S01]  /*1950*/  UMOV UR4, UR5 ;  /* 0x0000000500047c82 */ /* 0x000fe20008000000 */
[----:B------:R-:W-:Y:S02]  /*1960*/  USHF.R.U32.HI UR9, URZ, UR9, UR6 ;  /* 0x00000009ff097299 */ /* 0x000fe40008011606 */
[----:B---3--:R-:W-:Y:S02]  /*1970*/  USHF.R.U32.HI UR4, URZ, UR13, UR4 ;  /* 0x0000000dff047299 */ /* 0x008fe40008011604 */
[----:B------:R-:W-:Y:S02]  /*1980*/  USEL UR5, UR16, UR9, !UP1 ;  /* 0x0000000910057287 */ /* 0x000fe4000c800000 */
[----:B------:R-:W-:-:S04]  /*1990*/  USEL UR4, UR20, UR4, !UP0 ;  /* 0x0000000414047287 */ /* 0x000fc8000c000000 */
[----:B------:R-:W-:Y:S02]  /*19a0*/  UIADD3 UR6, UPT, UPT, -UR4, UR5, URZ ;  /* 0x0000000504067290 */ /* 0x000fe4000fffe1ff */
[----:B------:R-:W-:Y:S02]  /*19b0*/  UIADD3 UR4, UPT, UPT, UR4, -UR5, URZ ;  /* 0x8000000504047290 */ /* 0x000fe4000fffe0ff */
[----:B------:R-:W-:Y:S02]  /*19c0*/  UIMAD UR20, UR6, UR10, UR20 ;  /* 0x0000000a061472a4 */ /* 0x000fe4000f8e0214 */
[----:B------:R-:W-:-:S12]  /*19d0*/  UIMAD UR16, UR4, UR12, UR16 ;  /* 0x0000000c041072a4 */ /* 0x000fd8000f8e0210 */
.L_x_19:
[----:B------:R-:W-:-:S09]  /*19e0*/  UISETP.EQ.U32.AND UP0, UPT, UR28, 0x1, UPT ;  /* 0x000000011c00788c */ /* 0x000fd2000bf02070 */
[----:B------:R-:W-:Y:S05]  /*19f0*/  BRA.U !UP0, `(.L_x_20) ;  /* 0x00000001080c7547 */ /* 0x000fea000b800000 */
[----:B------:R-:W-:Y:S01]  /*1a00*/  UCGABAR_WAIT ;  /* 0x0000000000007dc7 */ /* 0x000fe20008000000 */
[----:B------:R-:W-:Y:S01]  /*1a10*/  CCTL.IVALL ;  /* 0x00000000ff00798f */ /* 0x000fe20002000000 */
[----:B------:R-:W-:Y:S05]  /*1a20*/  BRA `(.L_x_21) ;  /* 0x0000000000047947 */ /* 0x000fea0003800000 */
.L_x_20:
[----:B------:R-:W-:Y:S06]  /*1a30*/  BAR.SYNC.DEFER_BLOCKING 0x0 ;  /* 0x0000000000007b1d */ /* 0x000fec0000010000 */
.L_x_21:
[----:B------:R-:W-:Y:S05]  /*1a40*/  BRA.U UP5, `(.L_x_22) ;  /* 0x00000015058c7547 */ /* 0x000fea000b800000 */
[----:B------:R-:W1:Y:S01]  /*1a50*/  LDCU UR6, c[0x0][0x38c] ;  /* 0x00007180ff0677ac */ /* 0x000e620008000800 */
[----:B------:R-:W-:Y:S01]  /*1a60*/  PLOP3.LUT P2, PT, PT, PT, UP3, 0x80, 0x8 ;  /* 0x000000000008781c */ /* 0x000fe20003f4f038 */
[----:B------:R-:W-:Y:S01]  /*1a70*/  IMAD.MOV.U32 R12, RZ, RZ, 0x1 ;  /* 0x00000001ff0c7424 */ /* 0x000fe200078e00ff */
[----:B------:R-:W-:Y:S01]  /*1a80*/  ISETP.NE.AND P3, PT, R0, RZ, P4 ;  /* 0x000000ff0000720c */ /* 0x000fe20002765270 */
[----:B------:R-:W-:Y:S01]  /*1a90*/  USHF.L.U32 UR7, UR26, 0x6, URZ ;  /* 0x000000061a077899 */ /* 0x000fe200080006ff */
[----:B------:R-:W-:Y:S01]  /*1aa0*/  PLOP3.LUT P2, PT, P2, PT, PT, 0x8, 0x80 ;  /* 0x000000000080781c */ /* 0x000fe2000174e170 */
[----:B------:R-:W-:Y:S01]  /*1ab0*/  USHF.L.U32 UR8, UR26, 0x7, URZ ;  /* 0x000000071a087899 */ /* 0x000fe200080006ff */
[----:B------:R-:W-:Y:S01]  /*1ac0*/  CS2R R10, SRZ ;  /* 0x00000000000a7805 */ /* 0x000fe2000001ff00 */
[----:B------:R-:W-:Y:S01]  /*1ad0*/  UISETP.NE.AND UP1, UPT, UR21, URZ, UPT ;  /* 0x000000ff1500728c */ /* 0x000fe2000bf25270 */
[----:B------:R-:W-:Y:S01]  /*1ae0*/  IMAD.MOV.U32 R9, RZ, RZ, RZ ;  /* 0x000000ffff097224 */ /* 0x000fe200078e00ff */
[----:B------:R-:W2:Y:S01]  /*1af0*/  LDCU UR50, c[0x0][0x370] ;  /* 0x00006e00ff3277ac */ /* 0x000ea20008000800 */
[----:B------:R-:W-:Y:S01]  /*1b00*/  IMAD.MOV.U32 R8, RZ, RZ, 0x1 ;  /* 0x00000001ff087424 */ /* 0x000fe200078e00ff */
[----:B------:R-:W-:Y:S01]  /*1b10*/  USEL UR40, UR54, 0x2, UP1 ;  /* 0x0000000236287887 */ /* 0x000fe20008800000 */
[----:B------:R-:W3:Y:S01]  /*1b20*/  LDCU.64 UR46, c[0x0][0x348] ;  /* 0x00006900ff2e77ac */ /* 0x000ee20008000a00 */
[----:B-1----:R-:W-:-:S02]  /*1b30*/  UIADD3 UR5, UPT, UPT, UR6, 0x3f, URZ ;  /* 0x0000003f06057890 */ /* 0x002fc4000fffe0ff */
[----:B------:R-:W-:Y:S02]  /*1b40*/  UIADD3 UR58, UPT, UPT, UR6, 0x7e, URZ ;  /* 0x0000007e063a7890 */ /* 0x000fe4000fffe0ff */
[----:B------:R-:W-:Y:S01]  /*1b50*/  USHF.R.S32.HI UR4, URZ, 0x1f, UR5 ;  /* 0x0000001fff047899 */ /* 0x000fe20008011405 */
[----:B------:R-:W1:Y:S03]  /*1b60*/  LDCU UR49, c[0x0][0x374] ;  /* 0x00006e80ff3177ac */ /* 0x000e660008000800 */
[----:B------:R-:W-:Y:S02]  /*1b70*/  ULEA.HI UR4, UR4, UR5, URZ, 0x6 ;  /* 0x0000000504047291 */ /* 0x000fe4000f8f30ff */
[----:B------:R-:W-:Y:S02]  /*1b80*/  UIADD3 UR5, UPT, UPT, UR6, -0x1, URZ ;  /* 0xffffffff06057890 */ /* 0x000fe4000fffe0ff */
[----:B------:R-:W-:-:S02]  /*1b90*/  USHF.R.S32.HI UR53, URZ, 0x6, UR4 ;  /* 0x00000006ff357899 */ /* 0x000fc40008011404 */
[----:B------:R-:W-:Y:S02]  /*1ba0*/  UISETP.GE.U32.AND UP2, UPT, UR5, -0x7f, UPT ;  /* 0xffffff810500788c */ /* 0x000fe4000bf46070 */
[----:B------:R-:W-:Y:S02]  /*1bb0*/  UISETP.LT.U32.AND UP0, UPT, UR53, 0x4, UPT ;  /* 0x000000043500788c */ /* 0x000fe4000bf01070 */
[----:B------:R-:W-:Y:S02]  /*1bc0*/  ULOP3.LUT UR6, UR7, 0x40, URZ, 0xc0, !UPT ;  /* 0x0000004007067892 */ /* 0x000fe4000f8ec0ff */
[----:B------:R-:W-:Y:S02]  /*1bd0*/  USEL UR51, UR53, 0x4, UP0 ;  /* 0x0000000435337887 */ /* 0x000fe40008000000 */
[----:B------:R-:W-:Y:S02]  /*1be0*/  ULOP3.LUT UR5, UR8, 0x80, URZ, 0xc0, !UPT ;  /* 0x0000008008057892 */ /* 0x000fe4000f8ec0ff */
[----:B------:R-:W-:-:S02]  /*1bf0*/  UIADD3 UR4, UPT, UPT, UR51, -0x1, URZ ;  /* 0xffffffff33047890 */ /* 0x000fc4000fffe0ff */
[----:B------:R-:W-:Y:S02]  /*1c00*/  @UP2 UIADD3 UR4, UPT, UPT, UR51, URZ, URZ ;  /* 0x000000ff33042290 */ /* 0x000fe4000fffe0ff */
[----:B------:R-:W-:Y:S02]  /*1c10*/  ULEA UR57, UR57, UR6, 0x5 ;  /* 0x0000000639397291 */ /* 0x000fe4000f8e28ff */
[----:B------:R-:W-:Y:S02]  /*1c20*/  ULEA UR55, UR55, UR5, 0x5 ;  /* 0x0000000537377291 */ /* 0x000fe4000f8e28ff */
[----:B------:R-:W-:Y:S02]  /*1c30*/  UIADD3 UR56, UPT, UPT, UR53, -UR51, URZ ;  /* 0x8000003335387290 */ /* 0x000fe4000fffe0ff */
[----:B------:R-:W-:Y:S02]  /*1c40*/  UIADD3 UR41, UPT, UPT, UR4, 0x1, URZ ;  /* 0x0000000104297890 */ /* 0x000fe4000fffe0ff */
[----:B------:R-:W-:Y:S01]  /*1c50*/  UIADD3 UR54, UPT, UPT, -UR4, URZ, URZ ;  /* 0x000000ff04367290 */ /* 0x000fe2000fffe1ff */
[----:B-123--:R-:W-:-:S11]  /*1c60*/  UMOV UR29, URZ ;  /* 0x000000ff001d7c82 */ /* 0x00efd60008000000 */
.L_x_46:
[----:B------:R-:W-:Y:S01]  /*1c70*/  UISETP.NE.AND UP0, UPT, UR52, URZ, UPT ;  /* 0x000000ff3400728c */ /* 0x000fe2000bf05270 */
[----:B------:R-:W1:Y:S08]  /*1c80*/  S2UR UR52, SR_CgaCtaId ;  /* 0x00000000003479c3 */ /* 0x000e700000008800 */
[----:B---3--:R-:W-:Y:S05]  /*1c90*/  BRA.U UP0, `(.L_x_23) ;  /* 0x0000000100347547 */ /* 0x008fea000b800000 */
[----:B------:R-:W2:Y:S01]  /*1ca0*/  S2R R0, SR_CgaCtaId ;  /* 0x0000000000007919 */ /* 0x000ea20000008800 */
[----:B------:R-:W-:-:S04]  /*1cb0*/  MOV R2, 0x400 ;  /* 0x0000040000027802 */ /* 0x000fc80000000f00 */
[----:B--2---:R-:W-:Y:S02]  /*1cc0*/  LEA R0, R0, R2, 0x18 ;  /* 0x0000000200007211 */ /* 0x004fe400078ec0ff */
[----:B------:R-:W-:-:S03]  /*1cd0*/  SHF.L.U32 R2, R8, 0x1f, RZ ;  /* 0x0000001f08027819 */ /* 0x000fc600000006ff */
[----:B------:R-:W-:-:S04]  /*1ce0*/  IMAD R0, R9, 0x8, R0 ;  /* 0x0000000809007824 */ /* 0x000fc800078e0200 */
[----:B------:R-:W2:Y:S02]  /*1cf0*/  SYNCS.PHASECHK.TRANS64.TRYWAIT P0, [R0+URZ+0x100], R2 ;  /* 0x00010002000075a7 */ /* 0x000ea400080011ff */
[----:B--2---:R-:W-:Y:S05]  /*1d00*/  @!P0 BRA `(.L_x_24) ;  /* 0x00000094000c8947 */ /* 0x004fea0003800000 */
.L_x_189:
[----:B------:R-:W-:Y:S01]  /*1d10*/  VIADD R9, R9, 0x1 ;  /* 0x0000000109097836 */ /* 0x000fe20000000000 */
[----:B------:R2:W-:Y:S04]  /*1d20*/  SYNCS.ARRIVE.TRANS64.A1T0 RZ, [R0+URZ+0xf0], RZ ;  /* 0x0000f0ff00ff79a7 */ /* 0x0005e800081000ff */
[----:B------:R-:W-:-:S04]  /*1d30*/  ISETP.NE.AND P0, PT, R9, 0x2, PT ;  /* 0x000000020900780c */ /* 0x000fc80003f05270 */
[----:B------:R-:W-:Y:S02]  /*1d40*/  SEL R9, R9, RZ, P0 ;  /* 0x000000ff09097207 */ /* 0x000fe40000000000 */
[----:B--2---:R-:W-:-:S04]  /*1d50*/  SEL R0, RZ, 0x1, P0 ;  /* 0x00000001ff007807 */ /* 0x004fc80000000000 */
[----:B------:R-:W-:-:S07]  /*1d60*/  LOP3.LUT R8, R8, R0, RZ, 0x3c, !PT ;  /* 0x0000000008087212 */ /* 0x000fce00078e3cff */
.L_x_23:
[----:B------:R-:W-:Y:S01]  /*1d70*/  UMOV UR21, 0x400 ;  /* 0x0000040000157882 */ /* 0x000fe20000000000 */
[----:B------:R-:W-:Y:S01]  /*1d80*/  SHF.L.U32 R0, R12, 0x1f, RZ ;  /* 0x0000001f0c007819 */ /* 0x000fe200000006ff */
[----:B-1----:R-:W-:Y:S02]  /*1d90*/  ULEA UR21, UR52, UR21, 0x18 ;  /* 0x0000001534157291 */ /* 0x002fe4000f8ec0ff */
[----:B------:R-:W-:Y:S02]  /*1da0*/  UISETP.GE.U32.AND UP0, UPT, UR58, 0x7f, UPT ;  /* 0x0000007f3a00788c */ /* 0x000fe4000bf06070 */
[----:B------:R-:W-:Y:S02]  /*1db0*/  ULEA UR4, UR29, UR21, 0x3 ;  /* 0x000000151d047291 */ /* 0x000fe4000f8e18ff */
[----:B------:R-:W-:Y:S01]  /*1dc0*/  ULEA UR19, UR20, UR57, 0x7 ;  /* 0x0000003914137291 */ /* 0x000fe2000f8e38ff */
[----:B------:R-:W-:-:S06]  /*1dd0*/  UMOV UR13, URZ ;  /* 0x000000ff000d7c82 */ /* 0x000fcc0008000000 */
[----:B------:R1:W2:Y:S01]  /*1de0*/  SYNCS.PHASECHK.TRANS64.TRYWAIT P1, [UR4+0x20], R0 ;  /* 0x00002000ff0075a7 */ /* 0x0002a20008021104 */
[----:B------:R-:W-:-:S04]  /*1df0*/  ULEA.HI UR4, UR16, UR16, URZ, 0x1 ;  /* 0x0000001010047291 */ /* 0x000fc8000f8f08ff */
[----:B------:R-:W-:-:S04]  /*1e00*/  USHF.L.U32 UR4, UR4, 0x7, URZ ;  /* 0x0000000704047899 */ /* 0x000fc800080006ff */
[----:B------:R-:W-:-:S04]  /*1e10*/  ULOP3.LUT UR35, UR4, 0xffffff00, URZ, 0xc0, !UPT ;  /* 0xffffff0004237892 */ /* 0x000fc8000f8ec0ff */
[----:B------:R-:W-:Y:S01]  /*1e20*/  UIADD3 UR35, UPT, UPT, UR55, UR35, URZ ;  /* 0x0000002337237290 */ /* 0x000fe2000fffe0ff */
[----:B------:R-:W-:Y:S11]  /*1e30*/  BRA.U !UP0, `(.L_x_25) ;  /* 0x0000000508147547 */ /* 0x000ff6000b800000 */
[----:B------:R-:W-:Y:S01]  /*1e40*/  UMOV UR30, UR54 ;  /* 0x00000036001e7c82 */ /* 0x000fe20008000000 */
[----:B------:R-:W-:Y:S01]  /*1e50*/  UMOV UR5, UR29 ;  /* 0x0000001d00057c82 */ /* 0x000fe20008000000 */
[----:B------:R-:W-:-:S05]  /*1e60*/  UMOV UR26, 0x20 ;  /* 0x00000020001a7882 */ /* 0x000fca0000000000 */
.L_x_33:
[----:B------:R-:W-:Y:S01]  /*1e70*/  ULEA UR6, UR5, UR21, 0x3 ;  /* 0x0000001505067291 */ /* 0x000fe2000f8e18ff */
[----:B--2---:R-:W-:Y:S01]  /*1e80*/  @P4 MOV R2, 0x18000 ;  /* 0x0001800000024802 */ /* 0x004fe20000000f00 */
[----:B--23--:R-:W-:Y:S10]  /*1e90*/  @P1 BRA `(.L_x_26) ;  /* 0x00000000000c1947 */ /* 0x00cff40003800000 */
[----:B------:R-:W-:-:S04]  /*1ea0*/  SHF.L.U32 R3, R12, 0x1f, RZ ;  /* 0x0000001f0c037819 */ /* 0x000fc800000006ff */
[----:B------:R-:W2:Y:S02]  /*1eb0*/  SYNCS.PHASECHK.TRANS64.TRYWAIT P0, [UR6+0x20], R3 ;  /* 0x00002003ff0075a7 */ /* 0x000ea40008001106 */
[----:B--2---:R-:W-:Y:S05]  /*1ec0*/  @!P0 BRA `(.L_x_27) ;  /* 0x0000009000b08947 */ /* 0x004fea0003800000 */
.L_x_26:
[----:B------:R2:W-:Y:S01]  /*1ed0*/  @P4 SYNCS.ARRIVE.TRANS64 RZ, [UR6], R2 ;  /* 0x00000002ffff49a7 */ /* 0x0005e20008000006 */
[----:B------:R-:W-:Y:S02]  /*1ee0*/  ULOP3.LUT UR4, UR40, 0x2, URZ, 0xfc, !UPT ;  /* 0x0000000228047892 */ /* 0x000fe4000f8efcff */
[----:B------:R-:W-:Y:S02]  /*1ef0*/  UIADD3 UR30, UPT, UPT, UR30, 0x1, URZ ;  /* 0x000000011e1e7890 */ /* 0x000fe4000fffe0ff */
[----:B------:R-:W-:Y:S02]  /*1f00*/  UISETP.NE.AND UP0, UPT, UR4, 0x2, UPT ;  /* 0x000000020400788c */ /* 0x000fe4000bf05270 */
[----:B------:R-:W-:-:S07]  /*1f10*/  UISETP.NE.AND UP2, UPT, UR30, 0x1, UPT ;  /* 0x000000011e00788c */ /* 0x000fce000bf45270 */
[----:B------:R-:W-:Y:S05]  /*1f20*/  BRA.U UP0, `(.L_x_28) ;  /* 0x0000000100047547 */ /* 0x000fea000b800000 */
[----:B------:R-:W-:Y:S05]  /*1f30*/  BPT.TRAP 0x1 ;  /* 0x000000040000795c */ /* 0x000fea0000300000 */
.L_x_28:
[----:B------:R-:W-:Y:S04]  /*1f40*/  BSSY.RECONVERGENT B0, `(.L_x_29) ;  /* 0x0000003000007945 */ /* 0x000fe80003800200 */
[----:B------:R-:W-:Y:S05]  /*1f50*/  @!P3 BRA `(.L_x_30) ;  /* 0x000000000004b947 */ /* 0x000fea0003800000 */
[----:B------:R-:W-:Y:S05]  /*1f60*/  BPT.TRAP 0x1 ;  /* 0x000000040000795c */ /* 0x000fea0000300000 */
.L_x_30:
[----:B------:R-:W-:Y:S05]  /*1f70*/  BSYNC.RECONVERGENT B0 ;  /* 0x0000000000007941 */ /* 0x000fea0003800200 */
.L_x_29:
[----:B------:R-:W-:Y:S01]  /*1f80*/  UIADD3 UR4, UPT, UPT, UR5, 0x1, URZ ;  /* 0x0000000105047890 */ /* 0x000fe2000fffe0ff */
[----:B------:R-:W-:Y:S01]  /*1f90*/  BSSY.RECONVERGENT B0, `(.L_x_31) ;  /* 0x000002b000007945 */ /* 0x000fe20003800200 */
[----:B------:R-:W-:Y:S02]  /*1fa0*/  ELECT P0, URZ, PT ;  /* 0x0000000000ff782f */ /* 0x000fe40003800000 */
[----:B------:R-:W-:-:S04]  /*1fb0*/  UISETP.NE.AND UP0, UPT, UR4, 0x4, UPT ;  /* 0x000000040400788c */ /* 0x000fc8000bf05270 */
[----:B------:R-:W-:Y:S02]  /*1fc0*/  USEL UR7, URZ, 0x1, UP0 ;  /* 0x00000001ff077887 */ /* 0x000fe40008000000 */
[----:B------:R-:W-:-:S04]  /*1fd0*/  USEL UR29, UR4, URZ, UP0 ;  /* 0x000000ff041d7287 */ /* 0x000fc80008000000 */
[----:B------:R-:W-:Y:S01]  /*1fe0*/  ULEA UR4, UR29, UR21, 0x3 ;  /* 0x000000151d047291 */ /* 0x000fe2000f8e18ff */
[----:B------:R-:W-:-:S04]  /*1ff0*/  LOP3.LUT R12, R12, UR7, RZ, 0x3c, !PT ;  /* 0x000000070c0c7c12 */ /* 0x000fc8000f8e3cff */
[----:B-1----:R-:W-:-:S04]  /*2000*/  SHF.L.U32 R0, R12, 0x1f, RZ ;  /* 0x0000001f0c007819 */ /* 0x002fc800000006ff */
[----:B------:R1:W3:Y:S01]  /*2010*/  SYNCS.PHASECHK.TRANS64.TRYWAIT P1, [UR4+0x20], R0 ;  /* 0x00002000ff0075a7 */ /* 0x0002e20008021104 */
[----:B------:R-:W-:Y:S05]  /*2020*/  @!P0 BRA `(.L_x_32) ;  /* 0x0000000000848947 */ /* 0x000fea0003800000 */
[----:B------:R-:W-:Y:S02]  /*2030*/  ULEA UR24, UR5, UR39, 0xd ;  /* 0x0000002705187291 */ /* 0x000fe4000f8e68ff */
[----:B------:R-:W-:Y:S02]  /*2040*/  ULEA UR8, UR5, UR38, 0xc ;  /* 0x0000002605087291 */ /* 0x000fe4000f8e60ff */
[----:B------:R-:W-:Y:S02]  /*2050*/  UIADD3 UR22, UP1, UPT, UR46, 0x80, URZ ;  /* 0x000000802e167890 */ /* 0x000fe4000ff3e0ff */
[----:B------:R-:W-:Y:S02]  /*2060*/  ULEA UR24, UR24, UR21, 0x2 ;  /* 0x0000001518187291 */ /* 0x000fe4000f8e10ff */
[----:B------:R-:W-:Y:S02]  /*2070*/  UIADD3 UR14, UP0, UPT, UR46, 0x180, URZ ;  /* 0x000001802e0e7890 */ /* 0x000fe4000ff1e0ff */
[----:B------:R-:W-:-:S02]  /*2080*/  ULEA UR8, UR8, UR21, 0x2 ;  /* 0x0000001508087291 */ /* 0x000fc4000f8e10ff */
[----:B------:R-:W-:Y:S02]  /*2090*/  UIADD3 UR34, UPT, UPT, UR26, -0x20, URZ ;  /* 0xffffffe01a227890 */ /* 0x000fe4000fffe0ff */
[----:B------:R-:W-:Y:S02]  /*20a0*/  ULOP3.LUT UR33, UR6, 0xfefffff8, URZ, 0xc0, !UPT ;  /* 0xfefffff806217892 */ /* 0x000fe4000f8ec0ff */
[----:B------:R-:W-:Y:S02]  /*20b0*/  UIADD3.X UR23, UPT, UPT, URZ, UR47, URZ, UP1, !UPT ;  /* 0x0000002fff177290 */ /* 0x000fe40008ffe4ff */
[----:B------:R-:W-:Y:S02]  /*20c0*/  UIADD3 UR32, UPT, UPT, UR24, 0x8400, URZ ;  /* 0x0000840018207890 */ /* 0x000fe4000fffe0ff */
[----:B------:R-:W-:Y:S02]  /*20d0*/  UPRMT UR7, URZ, 0x5410, UR37 ;  /* 0x00005410ff077896 */ /* 0x000fe40008000025 */
[----:B------:R-:W-:-:S02]  /*20e0*/  UIADD3 UR24, UPT, UPT, UR24, 0xc400, URZ ;  /* 0x0000c40018187890 */ /* 0x000fc4000fffe0ff */
[----:B------:R-:W-:Y:S02]  /*20f0*/  UIADD3.X UR15, UPT, UPT, URZ, UR47, URZ, UP0, !UPT ;  /* 0x0000002fff0f7290 */ /* 0x000fe400087fe4ff */
[----:B------:R-:W-:Y:S02]  /*2100*/  UIADD3 UR16, UPT, UPT, UR8, 0x28400, URZ ;  /* 0x0002840008107890 */ /* 0x000fe4000fffe0ff */
[----:B------:R-:W-:Y:S02]  /*2110*/  UPRMT UR4, URZ, 0x5410, UR31 ;  /* 0x00005410ff047896 */ /* 0x000fe4000800001f */
[----:B------:R-:W-:Y:S01]  /*2120*/  UIADD3 UR8, UPT, UPT, UR8, 0x2a400, URZ ;  /* 0x0002a40008087890 */ /* 0x000fe2000fffe0ff */
[----:B------:R-:W-:Y:S01]  /*2130*/  UMOV UR42, 0x0 ;  /* 0x00000000002a7882 */ /* 0x000fe20000000000 */
[----:B------:R-:W-:Y:S01]  /*2140*/  UMOV UR43, 0x10000000 ;  /* 0x10000000002b7882 */ /* 0x000fe20000000000 */
[----:B------:R-:W-:Y:S01]  /*2150*/  UMOV UR27, UR35 ;  /* 0x00000023001b7c82 */ /* 0x000fe20008000000 */
[----:B------:R-:W-:Y:S01]  /*2160*/  UMOV UR28, UR36 ;  /* 0x00000024001c7c82 */ /* 0x000fe20008000000 */
[----:B------:R-:W-:Y:S01]  /*2170*/  UMOV UR25, UR33 ;  /* 0x0000002100197c82 */ /* 0x000fe20008000000 */
[----:B------:R-:W-:Y:S01]  /*2180*/  UMOV UR20, UR36 ;  /* 0x0000002400147c82 */ /* 0x000fe20008000000 */
[----:B------:R-:W-:Y:S01]  /*2190*/  UMOV UR17, UR33 ;  /* 0x0000002100117c82 */ /* 0x000fe20008000000 */
[----:B------:R-:W-:Y:S01]  /*21a0*/  UMOV UR18, UR34 ;  /* 0x0000002200127c82 */ /* 0x000fe20008000000 */
[----:B------:R4:W-:Y:S01]  /*21b0*/  UTMALDG.3D.MULTICAST.2CTA [UR32], [UR22], UR7, desc[UR42] ;  /* 0x00002a20160073b4 */ /* 0x0009e20008211807 */
[----:B------:R-:W-:Y:S01]  /*21c0*/  UMOV UR10, UR26 ;  /* 0x0000001a000a7c82 */ /* 0x000fe20008000000 */
[----:B------:R-:W-:Y:S01]  /*21d0*/  UMOV UR11, UR19 ;  /* 0x00000013000b7c82 */ /* 0x000fe20008000000 */
[----:B------:R-:W-:Y:S01]  /*21e0*/  UMOV UR12, UR36 ;  /* 0x00000024000c7c82 */ /* 0x000fe20008000000 */
[----:B------:R-:W-:Y:S01]  /*21f0*/  UMOV UR9, UR33 ;  /* 0x0000002100097c82 */ /* 0x000fe20008000000 */
[----:B------:R4:W-:Y:S01]  /*2200*/  UTMALDG.3D.MULTICAST.2CTA [UR24], [UR22], UR7, desc[UR42] ;  /* 0x00002a18160073b4 */ /* 0x0009e20008211807 */
[----:B------:R4:W-:Y:S01]  /*2210*/  UTMALDG.3D.MULTICAST.2CTA [UR16], [UR14], UR4, desc[UR42] ;  /* 0x00002a100e0073b4 */ /* 0x0009e20008211804 */
[----:B------:R4:W-:Y:S02]  /*2220*/  UTMALDG.3D.MULTICAST.2CTA [UR8], [UR14], UR4, desc[UR42] ;  /* 0x00002a080e0073b4 */ /* 0x0009e40008211804 */
[----:B----4-:R-:W-:Y:S01]  /*2230*/  NOP ;  /* 0x0000000000007918 */ /* 0x010fe20000000000 */
.L_x_32:
[----:B------:R-:W-:Y:S05]  /*2240*/  BSYNC.RECONVERGENT B0 ;  /* 0x0000000000007941 */ /* 0x000fea0003800200 */
.L_x_31:
[----:B------:R-:W-:Y:S01]  /*2250*/  UIADD3 UR26, UPT, UPT, UR26, 0x40, URZ ;  /* 0x000000401a1a7890 */ /* 0x000fe2000fffe0ff */
[----:B------:R-:W-:Y:S01]  /*2260*/  UMOV UR5, UR29 ;  /* 0x0000001d00057c82 */ /* 0x000fe20008000000 */
[----:B------:R-:W-:Y:S01]  /*2270*/  UMOV UR13, UR41 ;  /* 0x00000029000d7c82 */ /* 0x000fe20008000000 */
[----:B------:R-:W-:Y:S09]  /*2280*/  BRA.U UP2, `(.L_x_33) ;  /* 0xfffffff902f87547 */ /* 0x000ff2000b83ffff */
.L_x_25:
[----:B------:R-:W-:Y:S01]  /*2290*/  ULEA UR4, UR29, UR21, 0x3 ;  /* 0x000000151d047291 */ /* 0x000fe2000f8e18ff */
[----:B-1----:R-:W-:Y:S01]  /*22a0*/  SHF.L.U32 R0, R12, 0x1f, RZ ;  /* 0x0000001f0c007819 */ /* 0x002fe200000006ff */
[----:B------:R-:W-:Y:S01]  /*22b0*/  @!P2 SYNCS.ARRIVE.TRANS64.A1T0 RZ, [UR21+0x88], RZ ;  /* 0x000088ffffffa9a7 */ /* 0x000fe20008100015 */
[----:B------:R-:W-:-:S06]  /*22c0*/  UISETP.GT.AND UP0, UPT, UR53, UR51, UPT ;  /* 0x000000333500728c */ /* 0x000fcc000bf04270 */
[----:B--23--:R1:W2:Y:S03]  /*22d0*/  SYNCS.PHASECHK.TRANS64.TRYWAIT P1, [UR4+0x20], R0 ;  /* 0x00002000ff0075a7 */ /* 0x00c2a60008021104 */
[----:B------:R-:W-:Y:S05]  /*22e0*/  BRA.U !UP0, `(.L_x_34) ;  /* 0x00000005080c7547 */ /* 0x000fea000b800000 */
[----:B------:R-:W-:Y:S01]  /*22f0*/  UIADD3 UR23, UPT, UPT, UR56, UR13, URZ ;  /* 0x0000000d38177290 */ /* 0x000fe2000fffe0ff */
[----:B------:R-:W-:-:S11]  /*2300*/  UMOV UR6, UR29 ;  /* 0x0000001d00067c82 */ /* 0x000fd60008000000 */
.L_x_42:
[----:B------:R-:W-:Y:S01]  /*2310*/  ULEA UR7, UR6, UR21, 0x3 ;  /* 0x0000001506077291 */ /* 0x000fe2000f8e18ff */
[----:B--2---:R-:W-:Y:S01]  /*2320*/  @P4 MOV R2, 0x18000 ;  /* 0x0001800000024802 */ /* 0x004fe20000000f00 */
[----:B--23--:R-:W-:Y:S10]  /*2330*/  @P1 BRA `(.L_x_35) ;  /* 0x00000000000c1947 */ /* 0x00cff40003800000 */
[----:B------:R-:W-:-:S04]  /*2340*/  SHF.L.U32 R3, R12, 0x1f, RZ ;  /* 0x0000001f0c037819 */ /* 0x000fc800000006ff */
[----:B------:R-:W2:Y:S02]  /*2350*/  SYNCS.PHASECHK.TRANS64.TRYWAIT P0, [UR7+0x20], R3 ;  /* 0x00002003ff0075a7 */ /* 0x000ea40008001107 */
[----:B--2---:R-:W-:Y:S05]  /*2360*/  @!P0 BRA `(.L_x_36) ;  /* 0x0000008c00a08947 */ /* 0x004fea0003800000 */
.L_x_35:
[----:B------:R2:W-:Y:S01]  /*2370*/  @P4 SYNCS.ARRIVE.TRANS64 RZ, [UR7], R2 ;  /* 0x00000002ffff49a7 */ /* 0x0005e20008000007 */
[----:B------:R-:W-:-:S04]  /*2380*/  ULOP3.LUT UR4, UR40, 0x2, URZ, 0xfc, !UPT ;  /* 0x0000000228047892 */ /* 0x000fc8000f8efcff */
[----:B------:R-:W-:-:S09]  /*2390*/  UISETP.NE.AND UP0, UPT, UR4, 0x2, UPT ;  /* 0x000000020400788c */ /* 0x000fd2000bf05270 */
[----:B------:R-:W-:Y:S05]  /*23a0*/  BRA.U UP0, `(.L_x_37) ;  /* 0x0000000100047547 */ /* 0x000fea000b800000 */
[----:B------:R-:W-:Y:S05]  /*23b0*/  BPT.TRAP 0x1 ;  /* 0x000000040000795c */ /* 0x000fea0000300000 */
.L_x_37:
[----:B------:R-:W-:Y:S04]  /*23c0*/  BSSY.RECONVERGENT B0, `(.L_x_38) ;  /* 0x0000003000007945 */ /* 0x000fe80003800200 */
[----:B------:R-:W-:Y:S05]  /*23d0*/  @!P3 BRA `(.L_x_39) ;  /* 0x000000000004b947 */ /* 0x000fea0003800000 */
[----:B------:R-:W-:Y:S05]  /*23e0*/  BPT.TRAP 0x1 ;  /* 0x000000040000795c */ /* 0x000fea0000300000 */
.L_x_39:
[----:B------:R-:W-:Y:S05]  /*23f0*/  BSYNC.RECONVERGENT B0 ;  /* 0x0000000000007941 */ /* 0x000fea0003800200 */
.L_x_38:
        /* <DEDUP_REMOVED lines=15> */
[----:B------:R-:W-:Y:S02]  /*24f0*/  USHF.L.U32 UR34, UR13, 0x6, URZ ;  /* 0x000000060d227899 */ /* 0x000fe400080006ff */
[----:B------:R-:W-:-:S02]  /*2500*/  UIADD3 UR14, UP0, UPT, UR46, 0x180, URZ ;  /* 0x000001802e0e7890 */ /* 0x000fc4000ff1e0ff */
[----:B------:R-:W-:Y:S02]  /*2510*/  ULEA UR8, UR8, UR21, 0x2 ;  /* 0x0000001508087291 */ /* 0x000fe4000f8e10ff */
[----:B------:R-:W-:Y:S02]  /*2520*/  ULOP3.LUT UR33, UR7, 0xfefffff8, URZ, 0xc0, !UPT ;  /* 0xfefffff807217892 */ /* 0x000fe4000f8ec0ff */
[----:B------:R-:W-:Y:S02]  /*2530*/  UIADD3.X UR5, UPT, UPT, URZ, UR47, URZ, UP1, !UPT ;  /* 0x0000002fff057290 */ /* 0x000fe40008ffe4ff */
[----:B------:R-:W-:Y:S02]  /*2540*/  UIADD3 UR32, UPT, UPT, UR24, 0x8400, URZ ;  /* 0x0000840018207890 */ /* 0x000fe4000fffe0ff */
[----:B------:R-:W-:Y:S02]  /*2550*/  UPRMT UR10, URZ, 0x5410, UR37 ;  /* 0x00005410ff0a7896 */ /* 0x000fe40008000025 */
[----:B------:R-:W-:-:S02]  /*2560*/  UIADD3 UR26, UPT, UPT, UR34, 0x20, URZ ;  /* 0x00000020221a7890 */ /* 0x000fc4000fffe0ff */
[----:B------:R-:W-:Y:S02]  /*2570*/  UIADD3 UR24, UPT, UPT, UR24, 0xc400, URZ ;  /* 0x0000c40018187890 */ /* 0x000fe4000fffe0ff */
        /* <DEDUP_REMOVED lines=9> */
[----:B------:R-:W-:Y:S01]  /*2610*/  UTMALDG.3D.MULTICAST.2CTA [UR32], [UR4], UR10, desc[UR42] ;  /* 0x00002a20040073b4 */ /* 0x000fe2000821180a */
[----:B------:R-:W-:Y:S01]  /*2620*/  UMOV UR20, UR36 ;  /* 0x0000002400147c82 */ /* 0x000fe20008000000 */
[----:B------:R-:W-:Y:S01]  /*2630*/  UMOV UR17, UR33 ;  /* 0x0000002100117c82 */ /* 0x000fe20008000000 */
[----:B------:R-:W-:Y:S01]  /*2640*/  UMOV UR18, UR34 ;  /* 0x0000002200127c82 */ /* 0x000fe20008000000 */
[----:B------:R-:W-:Y:S01]  /*2650*/  UMOV UR11, UR19 ;  /* 0x00000013000b7c82 */ /* 0x000fe20008000000 */
[----:B------:R-:W-:Y:S01]  /*2660*/  UMOV UR12, UR36 ;  /* 0x00000024000c7c82 */ /* 0x000fe20008000000 */
[----:B------:R-:W-:Y:S01]  /*2670*/  UMOV UR9, UR33 ;  /* 0x0000002100097c82 */ /* 0x000fe20008000000 */
[----:B------:R4:W-:Y:S01]  /*2680*/  UTMALDG.3D.MULTICAST.2CTA [UR24], [UR4], UR10, desc[UR42] ;  /* 0x00002a18040073b4 */ /* 0x0009e2000821180a */
[----:B------:R1:W-:Y:S01]  /*2690*/  UTMALDG.3D.MULTICAST.2CTA [UR16], [UR14], UR22, desc[UR42] ;  /* 0x00002a100e0073b4 */ /* 0x0003e20008211816 */
[----:B----4-:R-:W-:-:S02]  /*26a0*/  UMOV UR10, UR26 ;  /* 0x0000001a000a7c82 */ /* 0x010fc40008000000 */
[----:B------:R1:W-:Y:S02]  /*26b0*/  UTMALDG.3D.MULTICAST.2CTA [UR8], [UR14], UR22, desc[UR42] ;  /* 0x00002a080e0073b4 */ /* 0x0003e40008211816 */
[----:B-1----:R-:W-:Y:S01]  /*26c0*/  NOP ;  /* 0x0000000000007918 */ /* 0x002fe20000000000 */
.L_x_41:
[----:B------:R-:W-:Y:S05]  /*26d0*/  BSYNC.RECONVERGENT B0 ;  /* 0x0000000000007941 */ /* 0x000fea0003800200 */
.L_x_40:
[----:B------:R-:W-:Y:S01]  /*26e0*/  UIADD3 UR13, UPT, UPT, UR13, 0x1, URZ ;  /* 0x000000010d0d7890 */ /* 0x000fe2000fffe0ff */
[----:B------:R-:W-:-:S03]  /*26f0*/  UMOV UR6, UR29 ;  /* 0x0000001d00067c82 */ /* 0x000fc60008000000 */
[----:B------:R-:W-:-:S09]  /*2700*/  UISETP.NE.AND UP0, UPT, UR13, UR23, UPT ;  /* 0x000000170d00728c */ /* 0x000fd2000bf05270 */
[----:B------:R-:W-:Y:S05]  /*2710*/  BRA.U UP0, `(.L_x_42) ;  /* 0xfffffff900fc7547 */ /* 0x000fea000b83ffff */
.L_x_34:
[C---:B------:R-:W-:Y:S01]  /*2720*/  LEA R3, R11.reuse, UR21, 0x3 ;  /* 0x000000150b037c11 */ /* 0x040fe2000f8e18ff */
[----:B------:R-:W-:Y:S01]  /*2730*/  NOP ;  /* 0x0000000000007918 */ /* 0x000fe20000000000 */
[----:B-1----:R-:W-:Y:S02]  /*2740*/  SHF.L.U32 R0, R10, 0x1f, RZ ;  /* 0x0000001f0a007819 */ /* 0x002fe400000006ff */
[----:B------:R-:W-:Y:S02]  /*2750*/  LEA R4, R11, UR21, 0x4 ;  /* 0x000000150b047c11 */ /* 0x000fe4000f8e20ff */
[----:B------:R-:W1:Y:S02]  /*2760*/  SYNCS.PHASECHK.TRANS64.TRYWAIT P0, [R3+URZ+0x90], R0 ;  /* 0x00009000030075a7 */ /* 0x000e6400080011ff */
[----:B-1----:R-:W-:Y:S05]  /*2770*/  @!P0 BRA `(.L_x_43) ;  /* 0x0000008800b48947 */ /* 0x002fea0003800000 */
.L_x_192:
[----:B------:R-:W4:Y:S01]  /*2780*/  LDS.128 R4, [R4+0x120] ;  /* 0x0001200004047984 */ /* 0x000f220000000c00 */
[----:B------:R-:W-:Y:S01]  /*2790*/  UISETP.GE.AND UP0, UPT, UR45, 0x1, UPT ;  /* 0x000000012d00788c */ /* 0x000fe2000bf06270 */
[----:B------:R-:W-:Y:S01]  /*27a0*/  @!PT LDS RZ, [RZ] ;  /* 0x00000000fffff984 */ /* 0x000fe20000000800 */
[----:B------:R-:W-:Y:S01]  /*27b0*/  @!PT LDS RZ, [RZ] ;  /* 0x00000000fffff984 */ /* 0x000fe20000000800 */
[----:B------:R-:W-:Y:S01]  /*27c0*/  @!PT LDS RZ, [RZ] ;  /* 0x00000000fffff984 */ /* 0x000fe20000000800 */
[----:B------:R-:W-:Y:S01]  /*27d0*/  @!PT LDS RZ, [RZ] ;  /* 0x00000000fffff984 */ /* 0x000fe20000000800 */
[----:B------:R1:W-:Y:S06]  /*27e0*/  MEMBAR.ALL.CTA ;  /* 0x0000000000007992 */ /* 0x0003ec0000008000 */
[----:B-1----:R-:W1:Y:S01]  /*27f0*/  FENCE.VIEW.ASYNC.S ;  /* 0x00000000000073c6 */ /* 0x002e620000000000 */
[----:B----4-:R-:W-:-:S13]  /*2800*/  LOP3.LUT P0, RZ, R6, 0x1, RZ, 0xc0, !PT ;  /* 0x0000000106ff7812 */ /* 0x010fda000780c0ff */
[----:B-1----:R-:W-:Y:S01]  /*2810*/  VOTEU.ANY UP1, P0 ;  /* 0x0000000000ff7886 */ /* 0x002fe20000020100 */
[----:B------:R-:W-:-:S13]  /*2820*/  PLOP3.LUT P0, PT, PT, PT, UP1, 0x80, 0x8 ;  /* 0x000000000008781c */ /* 0x000fda0003f0f018 */
[----:B------:R-:W-:Y:S02]  /*2830*/  @P0 LOP3.LUT R0, R5, 0xffff, RZ, 0xc0, !PT ;  /* 0x0000ffff05000812 */ /* 0x000fe400078ec0ff */
[----:B--2---:R-:W-:Y:S02]  /*2840*/  @P0 MOV R2, R4 ;  /* 0x0000000400020202 */ /* 0x004fe40000000f00 */
[----:B------:R-:W-:Y:S01]  /*2850*/  @P0 R2UR UR5, R0 ;  /* 0x00000000000502ca */ /* 0x000fe200000e0000 */
[----:B------:R-:W-:Y:S01]  /*2860*/  VIADD R0, R3, 0xa0 ;  /* 0x000000a003007836 */ /* 0x000fe20000000000 */
[----:B------:R-:W-:Y:S02]  /*2870*/  @P0 SHF.R.U32.HI R4, RZ, 0x10, R5 ;  /* 0x00000010ff040819 */ /* 0x000fe40000011605 */
[----:B------:R-:W-:Y:S02]  /*2880*/  @P0 R2UR UR6, R2 ;  /* 0x00000000020602ca */ /* 0x000fe400000e0000 */
[----:B------:R-:W-:-:S02]  /*2890*/  PRMT R0, RZ, 0x654, R0 ;  /* 0x00000654ff007816 */ /* 0x000fc40000000000 */
[----:B------:R-:W-:Y:S02]  /*28a0*/  @P0 R2UR UR4, R4 ;  /* 0x00000000040402ca */ /* 0x000fe400000e0000 */
[----:B------:R1:W-:Y:S03]  /*28b0*/  SYNCS.ARRIVE.TRANS64.RED.A1T0 RZ, [R0+URZ], RZ ;  /* 0x000000ff00ff79a7 */ /* 0x0003e600081004ff */
[----:B------:R-:W-:-:S04]  /*28c0*/  @UP1 UMOV UR44, UR5 ;  /* 0x00000005002c1c82 */ /* 0x000fc80008000000 */
[----:B------:R-:W-:-:S04]  /*28d0*/  @UP1 UMOV UR48, UR6 ;  /* 0x0000000600301c82 */ /* 0x000fc80008000000 */
[----:B------:R-:W-:Y:S01]  /*28e0*/  @UP1 UMOV UR36, UR4 ;  /* 0x0000000400241c82 */ /* 0x000fe20008000000 */
[----:B------:R-:W-:Y:S05]  /*28f0*/  BRA.U !UP0, `(.L_x_44) ;  /* 0x0000000108d47547 */ /* 0x000fea000b800000 */
[----:B------:R-:W2:Y:S01]  /*2900*/  LDCU.128 UR12, c[0x0][0xb10] ;  /* 0x00016200ff0c77ac */ /* 0x000ea20008000c00 */
[----:B------:R-:W4:Y:S01]  /*2910*/  LDCU UR22, c[0x0][0xb20] ;  /* 0x00016400ff1677ac */ /* 0x000f220008000800 */
[----:B------:R-:W3:Y:S01]  /*2920*/  LDCU UR20, c[0x0][0xb0c] ;  /* 0x00016180ff1477ac */ /* 0x000ee20008000800 */
[----:B------:R-:W1:Y:S01]  /*2930*/  LDCU.64 UR8, c[0x0][0xb28] ;  /* 0x00016500ff0877ac */ /* 0x000e620008000a00 */
[----:B------:R-:W-:Y:S02]  /*2940*/  UISETP.NE.AND UP3, UPT, UR45, 0x1, UPT ;  /* 0x000000012d00788c */ /* 0x000fe4000bf65270 */
[----:B--2---:R-:W-:Y:S02]  /*2950*/  UIMAD.WIDE.U32 UR6, UR49, UR15, URZ ;  /* 0x0000000f310672a5 */ /* 0x004fe4000f8e00ff */
[----:B------:R-:W-:Y:S02]  /*2960*/  UIMAD.WIDE.U32 UR4, UR50, UR12, URZ ;  /* 0x0000000c320472a5 */ /* 0x000fe4000f8e00ff */
[----:B------:R-:W-:-:S02]  /*2970*/  UISETP.NE.AND UP0, UPT, UR14, 0x1, UPT ;  /* 0x000000010e00788c */ /* 0x000fc4000bf05270 */
[----:B------:R-:W-:Y:S01]  /*2980*/  UIMAD.WIDE.U32 UR18, UR44, UR15, URZ ;  /* 0x0000000f2c1272a5 */ /* 0x000fe2000f8e00ff */
[----:B------:R-:W-:Y:S02]  /*2990*/  UMOV UR6, UR7 ;  /* 0x0000000700067c82 */ /* 0x000fe40008000000 */
[----:B------:R-:W-:Y:S01]  /*29a0*/  UMOV UR4, UR5 ;  /* 0x0000000500047c82 */ /* 0x000fe20008000000 */
[----:B----4-:R-:W-:Y:S02]  /*29b0*/  USHF.R.U32.HI UR6, URZ, UR22, UR6 ;  /* 0x00000016ff067299 */ /* 0x010fe40008011606 */
[----:B---3--:R-:W-:Y:S02]  /*29c0*/  UISETP.NE.AND UP2, UPT, UR20, 0x1, UPT ;  /* 0x000000011400788c */ /* 0x008fe4000bf45270 */
[----:B------:R-:W-:Y:S02]  /*29d0*/  USHF.R.U32.HI UR4, URZ, UR13, UR4 ;  /* 0x0000000dff047299 */ /* 0x000fe40008011604 */
[----:B------:R-:W-:-:S02]  /*29e0*/  USEL UR5, UR49, UR6, !UP0 ;  /* 0x0000000631057287 */ /* 0x000fc4000c000000 */
[----:B------:R-:W-:Y:S02]  /*29f0*/  USEL UR6, UR50, UR4, !UP2 ;  /* 0x0000000432067287 */ /* 0x000fe4000d000000 */
[----:B-1----:R-:W-:Y:S01]  /*2a00*/  UIMAD.WIDE.U32 UR10, UR5, UR8, URZ ;  /* 0x00000008050a72a5 */ /* 0x002fe2000f8e00ff */
[----:B------:R-:W-:Y:S01]  /*2a10*/  UMOV UR4, UR19 ;  /* 0x0000001300047c82 */ /* 0x000fe20008000000 */
[----:B------:R-:W-:Y:S02]  /*2a20*/  UIMAD.WIDE.U32 UR16, UR48, UR12, URZ ;  /* 0x0000000c301072a5 */ /* 0x000fe4000f8e00ff */
[----:B------:R-:W-:-:S03]  /*2a30*/  UIMAD.WIDE.U32 UR18, UR6, UR8, URZ ;  /* 0x00000008061272a5 */ /* 0x000fc6000f8e00ff */
[----:B------:R-:W-:Y:S01]  /*2a40*/  UMOV UR10, UR11 ;  /* 0x0000000b000a7c82 */ /* 0x000fe20008000000 */
[----:B------:R-:W-:Y:S02]  /*2a50*/  USHF.R.U32.HI UR4, URZ, UR22, UR4 ;  /* 0x00000016ff047299 */ /* 0x000fe40008011604 */
[----:B------:R-:W-:Y:S01]  /*2a60*/  @UP3 USHF.R.U32.HI UR5, URZ, UR9, UR10 ;  /* 0x00000009ff053299 */ /* 0x000fe2000801160a */
[----:B------:R-:W-:Y:S01]  /*2a70*/  UMOV UR16, UR17 ;  /* 0x0000001100107c82 */ /* 0x000fe20008000000 */
[----:B------:R-:W-:Y:S01]  /*2a80*/  UMOV UR18, UR19 ;  /* 0x0000001300127c82 */ /* 0x000fe20008000000 */
[----:B------:R-:W-:Y:S02]  /*2a90*/  USHF.R.U32.HI UR13, URZ, UR13, UR16 ;  /* 0x0000000dff0d7299 */ /* 0x000fe40008011610 */
[----:B------:R-:W-:Y:S02]  /*2aa0*/  USEL UR4, UR44, UR4, !UP0 ;  /* 0x000000042c047287 */ /* 0x000fe4000c000000 */
[----:B------:R-:W-:-:S02]  /*2ab0*/  @UP3 USHF.R.U32.HI UR6, URZ, UR9, UR18 ;  /* 0x00000009ff063299 */ /* 0x000fc40008011612 */
[----:B------:R-:W-:Y:S02]  /*2ac0*/  UIMAD UR7, UR45, UR5, URZ ;  /* 0x000000052d0772a4 */ /* 0x000fe4000f8e02ff */
[----:B------:R-:W-:Y:S02]  /*2ad0*/  USEL UR5, UR48, UR13, !UP2 ;  /* 0x0000000d30057287 */ /* 0x000fe4000d000000 */
[----:B------:R-:W-:Y:S02]  /*2ae0*/  UIMAD UR10, UR45, UR6, URZ ;  /* 0x000000062d0a72a4 */ /* 0x000fe4000f8e02ff */
[----:B------:R-:W-:Y:S02]  /*2af0*/  UISETP.GE.AND UP0, UPT, UR4, UR7, UPT ;  /* 0x000000070400728c */ /* 0x000fe4000bf06270 */
[----:B------:R-:W-:Y:S02]  /*2b00*/  UIMAD.WIDE.U32 UR12, UR4, UR8, URZ ;  /* 0x00000008040c72a5 */ /* 0x000fe4000f8e00ff */
[----:B------:R-:W-:-:S02]  /*2b10*/  UISETP.GE.OR UP0, UPT, UR5, UR10, UP0 ;  /* 0x0000000a0500728c */ /* 0x000fc40008706670 */
        /* <DEDUP_REMOVED lines=19> */
.L_x_44:
[----:B------:R-:W2:Y:S02]  /*2c50*/  LDCU UR4, c[0x0][0xb30] ;  /* 0x00016600ff0477ac */ /* 0x000ea40008000800 */
[----:B--2---:R-:W-:-:S09]  /*2c60*/  UISETP.NE.AND UP0, UPT, UR4, 0x1, UPT ;  /* 0x000000010400788c */ /* 0x004fd2000bf05270 */
[----:B------:R-:W-:Y:S05]  /*2c70*/  BRA.U UP0, `(.L_x_45) ;  /* 0x0000000100447547 */ /* 0x000fea000b800000 */
[----:B------:R-:W2:Y:S01]  /*2c80*/  LDCU.128 UR8, c[0x0][0xb10] ;  /* 0x00016200ff0877ac */ /* 0x000ea20008000c00 */
[----:B------:R-:W4:Y:S01]  /*2c90*/  LDCU UR12, c[0x0][0xb0c] ;  /* 0x00016180ff0c77ac */ /* 0x000f220008000800 */
[----:B------:R-:W1:Y:S01]  /*2ca0*/  LDCU UR13, c[0x0][0xb20] ;  /* 0x00016400ff0d77ac */ /* 0x000e620008000800 */
[----:B--2---:R-:W-:Y:S02]  /*2cb0*/  UIMAD.WIDE.U32 UR6, UR48, UR8, URZ ;  /* 0x00000008300672a5 */ /* 0x004fe4000f8e00ff */
[----:B------:R-:W-:Y:S02]  /*2cc0*/  UIMAD.WIDE.U32 UR4, UR44, UR11, URZ ;  /* 0x0000000b2c0472a5 */ /* 0x000fe4000f8e00ff */
[----:B----4-:R-:W-:Y:S02]  /*2cd0*/  UISETP.NE.AND UP2, UPT, UR12, 0x1, UPT ;  /* 0x000000010c00788c */ /* 0x010fe4000bf45270 */
[----:B------:R-:W-:Y:S01]  /*2ce0*/  UISETP.NE.AND UP0, UPT, UR10, 0x1, UPT ;  /* 0x000000010a00788c */ /* 0x000fe2000bf05270 */
[----:B------:R-:W-:-:S02]  /*2cf0*/  UMOV UR6, UR7 ;  /* 0x0000000700067c82 */ /* 0x000fc40008000000 */
[----:B------:R-:W-:Y:S01]  /*2d00*/  UMOV UR4, UR5 ;  /* 0x0000000500047c82 */ /* 0x000fe20008000000 */
[----:B------:R-:W-:Y:S02]  /*2d10*/  USHF.R.U32.HI UR9, URZ, UR9, UR6 ;  /* 0x00000009ff097299 */ /* 0x000fe40008011606 */
[----:B-1----:R-:W-:Y:S02]  /*2d20*/  USHF.R.U32.HI UR4, URZ, UR13, UR4 ;  /* 0x0000000dff047299 */ /* 0x002fe40008011604 */
[----:B------:R-:W-:Y:S02]  /*2d30*/  USEL UR5, UR48, UR9, !UP2 ;  /* 0x0000000930057287 */ /* 0x000fe4000d000000 */
[----:B------:R-:W-:-:S04]  /*2d40*/  USEL UR4, UR44, UR4, !UP0 ;  /* 0x000000042c047287 */ /* 0x000fc8000c000000 */
[----:B------:R-:W-:Y:S02]  /*2d50*/  UIADD3 UR6, UPT, UPT, UR5, -UR4, URZ ;  /* 0x8000000405067290 */ /* 0x000fe4000fffe0ff */
[----:B------:R-:W-:Y:S02]  /*2d60*/  UIADD3 UR4, UPT, UPT, -UR5, UR4, URZ ;  /* 0x0000000405047290 */ /* 0x000fe4000fffe1ff */
[----:B------:R-:W-:Y:S02]  /*2d70*/  UIMAD UR44, UR6, UR10, UR44 ;  /* 0x0000000a062c72a4 */ /* 0x000fe4000f8e022c */
[----:B------:R-:W-:-:S12]  /*2d80*/  UIMAD UR48, UR4, UR12, UR48 ;  /* 0x0000000c043072a4 */ /* 0x000fd8000f8e0230 */
.L_x_45:
[----:B------:R-:W-:Y:S01]  /*2d90*/  VIADD R11, R11, 0x1 ;  /* 0x000000010b0b7836 */ /* 0x000fe20000000000 */
[----:B------:R-:W-:Y:S02]  /*2da0*/  R2UR UR5, R58 ;  /* 0x000000003a0572ca */ /* 0x000fe400000e0000 */
[----:B------:R-:W-:Y:S02]  /*2db0*/  R2UR UR4, R57 ;  /* 0x00000000390472ca */ /* 0x000fe400000e0000 */
[C---:B------:R-:W-:Y:S02]  /*2dc0*/  ISETP.NE.AND P0, PT, R11.reuse, 0x2, PT ;  /* 0x000000020b00780c */ /* 0x040fe40003f05270 */
[----:B------:R-:W-:Y:S02]  /*2dd0*/  PLOP3.LUT P2, PT, PT, PT, PT, 0x80, 0x8 ;  /* 0x000000000008781c */ /* 0x000fe40003f4f070 */
[----:B-1----:R-:W-:Y:S02]  /*2de0*/  SEL R0, RZ, 0x1, P0 ;  /* 0x00000001ff007807 */ /* 0x002fe40000000000 */
[----:B------:R-:W-:-:S02]  /*2df0*/  SEL R11, R11, RZ, P0 ;  /* 0x000000ff0b0b7207 */ /* 0x000fc40000000000 */
[----:B------:R-:W-:Y:S01]  /*2e00*/  LOP3.LUT R10, R10, R0, RZ, 0x3c, !PT ;  /* 0x000000000a0a7212 */ /* 0x000fe200078e3cff */
[----:B------:R-:W-:Y:S02]  /*2e10*/  UIADD3 UR16, UPT, UPT, UR48, UR5, URZ ;  /* 0x0000000530107290 */ /* 0x000fe4000fffe0ff */
[----:B------:R-:W-:Y:S01]  /*2e20*/  UIADD3 UR20, UPT, UPT, UR44, UR4, URZ ;  /* 0x000000042c147290 */ /* 0x000fe2000fffe0ff */
[----:B------:R-:W-:Y:S11]  /*2e30*/  BRA.U UP1, `(.L_x_46) ;  /* 0xffffffed018c7547 */ /* 0x000ff6000b83ffff */
[----:B------:R-:W-:Y:S01]  /*2e40*/  UIADD3 UR21, UPT, UPT, UR21, 0x20, URZ ;  /* 0x0000002015157890 */ /* 0x000fe2000fffe0ff */
[----:B------:R-:W-:-:S03]  /*2e50*/  SHF.L.U32 R2, R12, 0x1f, RZ ;  /* 0x0000001f0c027819 */ /* 0x000fc600000006ff */
[----:B------:R-:W-:-:S09]  /*2e60*/  ULEA UR4, UR29, UR21, 0x3 ;  /* 0x000000151d047291 */ /* 0x000fd2000f8e18ff */
[----:B------:R-:W1:Y:S02]  /*2e70*/  SYNCS.PHASECHK.TRANS64.TRYWAIT P0, [UR4], R2 ;  /* 0x00000002ff0075a7 */ /* 0x000e640008001104 */
[----:B-1----:R-:W-:Y:S05]  /*2e80*/  @!P0 BRA `(.L_x_47) ;  /* 0x0000008400048947 */ /* 0x002fea0003800000 */
.L_x_194:
[----:B------:R-:W-:-:S04]  /*2e90*/  UIADD3 UR4, UPT, UPT, UR29, 0x1, URZ ;  /* 0x000000011d047890 */ /* 0x000fc8000fffe0ff */
[----:B------:R-:W-:-:S04]  /*2ea0*/  UISETP.NE.AND UP0, UPT, UR4, 0x4, UPT ;  /* 0x000000040400788c */ /* 0x000fc8000bf05270 */
[----:B------:R-:W-:Y:S02]  /*2eb0*/  USEL UR6, URZ, 0x1, UP0 ;  /* 0x00000001ff067887 */ /* 0x000fe40008000000 */
[----:B------:R-:W-:-:S04]  /*2ec0*/  USEL UR4, UR4, URZ, UP0 ;  /* 0x000000ff04047287 */ /* 0x000fc80008000000 */
[----:B------:R-:W-:Y:S01]  /*2ed0*/  ULEA UR5, UR4, UR21, 0x3 ;  /* 0x0000001504057291 */ /* 0x000fe2000f8e18ff */
[----:B-1----:R-:W-:-:S04]  /*2ee0*/  LOP3.LUT R2, R12, UR6, RZ, 0x3c, !PT ;  /* 0x000000060c027c12 */ /* 0x002fc8000f8e3cff */
[----:B------:R-:W-:-:S04]  /*2ef0*/  SHF.L.U32 R3, R2, 0x1f, RZ ;  /* 0x0000001f02037819 */ /* 0x000fc800000006ff */
[----:B------:R-:W1:Y:S02]  /*2f00*/  SYNCS.PHASECHK.TRANS64.TRYWAIT P0, [UR5], R3 ;  /* 0x00000003ff0075a7 */ /* 0x000e640008001105 */
[----:B-1----:R-:W-:Y:S05]  /*2f10*/  @!P0 BRA `(.L_x_48) ;  /* 0x0000008000f88947 */ /* 0x002fea0003800000 */
.L_x_196:
[----:B------:R-:W-:-:S04]  /*2f20*/  UIADD3 UR4, UPT, UPT, UR4, 0x1, URZ ;  /* 0x0000000104047890 */ /* 0x000fc8000fffe0ff */
[----:B------:R-:W-:-:S04]  /*2f30*/  UISETP.NE.AND UP0, UPT, UR4, 0x4, UPT ;  /* 0x000000040400788c */ /* 0x000fc8000bf05270 */
[----:B------:R-:W-:Y:S02]  /*2f40*/  USEL UR6, URZ, 0x1, UP0 ;  /* 0x00000001ff067887 */ /* 0x000fe40008000000 */
[----:B------:R-:W-:-:S04]  /*2f50*/  USEL UR4, UR4, URZ, UP0 ;  /* 0x000000ff04047287 */ /* 0x000fc80008000000 */
[----:B------:R-:W-:Y:S01]  /*2f60*/  ULEA UR5, UR4, UR21, 0x3 ;  /* 0x0000001504057291 */ /* 0x000fe2000f8e18ff */
[----:B------:R-:W-:-:S04]  /*2f70*/  LOP3.LUT R2, R2, UR6, RZ, 0x3c, !PT ;  /* 0x0000000602027c12 */ /* 0x000fc8000f8e3cff */
[----:B-1----:R-:W-:-:S04]  /*2f80*/  SHF.L.U32 R3, R2, 0x1f, RZ ;  /* 0x0000001f02037819 */ /* 0x002fc800000006ff */
[----:B------:R-:W1:Y:S02]  /*2f90*/  SYNCS.PHASECHK.TRANS64.TRYWAIT P0, [UR5], R3 ;  /* 0x00000003ff0075a7 */ /* 0x000e640008001105 */
[----:B-1----:R-:W-:Y:S05]  /*2fa0*/  @!P0 BRA `(.L_x_49) ;  /* 0x0000008000ec8947 */ /* 0x002fea0003800000 */
.L_x_198:
[----:B------:R-:W-:-:S04]  /*2fb0*/  UIADD3 UR4, UPT, UPT, UR4, 0x1, URZ ;  /* 0x0000000104047890 */ /* 0x000fc8000fffe0ff */
[----:B------:R-:W-:-:S04]  /*2fc0*/  UISETP.NE.AND UP0, UPT, UR4, 0x4, UPT ;  /* 0x000000040400788c */ /* 0x000fc8000bf05270 */
[----:B------:R-:W-:Y:S02]  /*2fd0*/  USEL UR5, URZ, 0x1, UP0 ;  /* 0x00000001ff057887 */ /* 0x000fe40008000000 */
[----:B------:R-:W-:-:S04]  /*2fe0*/  USEL UR4, UR4, URZ, UP0 ;  /* 0x000000ff04047287 */ /* 0x000fc80008000000 */
[----:B------:R-:W-:Y:S01]  /*2ff0*/  ULEA UR4, UR4, UR21, 0x3 ;  /* 0x0000001504047291 */ /* 0x000fe2000f8e18ff */
[----:B------:R-:W-:-:S04]  /*3000*/  LOP3.LUT R2, R2, UR5, RZ, 0x3c, !PT ;  /* 0x0000000502027c12 */ /* 0x000fc8000f8e3cff */
[----:B------:R-:W-:Y:S01]  /*3010*/  SHF.L.U32 R2, R2, 0x1f, RZ ;  /* 0x0000001f02027819 */ /* 0x000fe200000006ff */
[----:B-1----:R-:W-:-:S07]  /*3020*/  IMAD.U32 R0, RZ, RZ, UR4 ;  /* 0x00000004ff007e24 */ /* 0x002fce000f8e00ff */
.L_x_50:
[----:B-1----:R1:W2:Y:S02]  /*3030*/  SYNCS.PHASECHK.TRANS64.TRYWAIT P0, [R0+URZ], R2 ;  /* 0x00000002000075a7 */ /* 0x0022a400080011ff */
[----:B--2---:R-:W-:Y:S05]  /*3040*/  @!P0 NANOSLEEP.SYNCS 0x989680 ;  /* 0x009896800000895d */ /* 0x004fea0003900000 */
[----:B------:R-:W2:Y:S02]  /*3050*/  @!P0 SYNCS.PHASECHK.TRANS64 P0, [R0+URZ], R2 ;  /* 0x00000002000085a7 */ /* 0x000ea400080010ff */
[----:B--2---:R-:W-:Y:S05]  /*3060*/  @P0 EXIT ;  /* 0x000000000000094d */ /* 0x004fea0003800000 */
[----:B------:R-:W-:Y:S05]  /*3070*/  BRA `(.L_x_50) ;  /* 0xfffffffc00ec7947 */ /* 0x000fea000383ffff */
.L_x_22:
[----:B------:R-:W-:-:S04]  /*3080*/  UISETP.NE.AND UP0, UPT, UR52, URZ, UPT ;  /* 0x000000ff3400728c */ /* 0x000fc8000bf05270 */
[----:B------:R-:W-:-:S09]  /*3090*/  UISETP.NE.OR UP0, UPT, UR21, 0x1, UP0 ;  /* 0x000000011500788c */ /* 0x000fd20008705670 */
[----:B------:R-:W-:Y:S05]  /*30a0*/  BRA.U UP0, `(.L_x_51) ;  /* 0x0000000500487547 */ /* 0x000fea000b800000 */
[----:B------:R-:W-:Y:S01]  /*30b0*/  ISETP.GE.U32.AND P2, PT, R0, 0x10, PT ;  /* 0x000000100000780c */ /* 0x000fe20003f46070 */
[----:B------:R-:W-:Y:S01]  /*30c0*/  IMAD.MOV.U32 R12, RZ, RZ, 0x1 ;  /* 0x00000001ff0c7424 */ /* 0x000fe200078e00ff */
[----:B------:R-:W-:Y:S02]  /*30d0*/  CS2R R10, SRZ ;  /* 0x00000000000a7805 */ /* 0x000fe4000001ff00 */
[----:B------:R-:W-:Y:S01]  /*30e0*/  CS2R R8, SRZ ;  /* 0x0000000000087805 */ /* 0x000fe2000001ff00 */
[----:B------:R-:W-:Y:S01]  /*30f0*/  UMOV UR6, 0x400 ;  /* 0x0000040000067882 */ /* 0x000fe20000000000 */
[----:B------:R-:W-:Y:S01]  /*3100*/  UMOV UR5, URZ ;  /* 0x000000ff00057c82 */ /* 0x000fe20008000000 */
[----:B------:R-:W-:-:S12]  /*3110*/  ULEA UR6, UR52, UR6, 0x18 ;  /* 0x0000000634067291 */ /* 0x000fd8000f8ec0ff */
.L_x_55:
[----:B------:R-:W-:Y:S02]  /*3120*/  LEA R2, R8, UR6, 0x3 ;  /* 0x0000000608027c11 */ /* 0x000fe4000f8e18ff */
[----:B------:R-:W-:-:S03]  /*3130*/  SHF.L.U32 R4, R9, 0x1f, RZ ;  /* 0x0000001f09047819 */ /* 0x000fc600000006ff */
[----:B------:R-:W-:Y:S01]  /*3140*/  VIADD R5, R2, 0x100 ;  /* 0x0000010002057836 */ /* 0x000fe20000000000 */
[----:B------:R-:W1:Y:S02]  /*3150*/  SYNCS.PHASECHK.TRANS64.TRYWAIT P0, [R2+URZ+0xf0], R4 ;  /* 0x0000f004020075a7 */ /* 0x000e6400080011ff */
[----:B-1----:R-:W-:Y:S05]  /*3160*/  @!P0 BRA `(.L_x_52) ;  /* 0x0000008000948947 */ /* 0x002fea0003800000 */
.L_x_199:
[----:B------:R-:W-:Y:S01]  /*3170*/  ULEA UR4, UR5, UR6, 0x3 ;  /* 0x0000000605047291 */ /* 0x000fe2000f8e18ff */
[----:B-1----:R-:W-:Y:S01]  /*3180*/  PRMT R2, RZ, 0x654, R5 ;  /* 0x00000654ff027816 */ /* 0x002fe20000000005 */
[----:B------:R-:W-:Y:S01]  /*3190*/  @!P2 IMAD.MOV.U32 R4, RZ, RZ, 0x10 ;  /* 0x00000010ff04a424 */ /* 0x000fe200078e00ff */
[----:B------:R-:W-:Y:S01]  /*31a0*/  SHF.L.U32 R5, R12, 0x1f, RZ ;  /* 0x0000001f0c057819 */ /* 0x000fe200000006ff */
[----:B------:R-:W-:Y:S01]  /*31b0*/  UIADD3 UR7, UPT, UPT, UR4, 0x90, URZ ;  /* 0x0000009004077890 */ /* 0x000fe2000fffe0ff */
[----:B------:R1:W-:Y:S05]  /*31c0*/  SYNCS.ARRIVE.TRANS64.RED.A1T0 RZ, [R2+URZ], RZ ;  /* 0x000000ff02ff79a7 */ /* 0x0003ea00081004ff */
[----:B------:R-:W-:Y:S01]  /*31d0*/  IMAD.U32 R6, RZ, RZ, UR7 ;  /* 0x00000007ff067e24 */ /* 0x000fe2000f8e00ff */
[----:B------:R-:W2:Y:S04]  /*31e0*/  SYNCS.PHASECHK.TRANS64.TRYWAIT P0, [UR4+0xa0], R5 ;  /* 0x0000a005ff0075a7 */ /* 0x000ea80008001104 */
[----:B------:R-:W-:Y:S01]  /*31f0*/  PRMT R6, R0, 0x654, R6 ;  /* 0x0000065400067816 */ /* 0x000fe20000000006 */
[----:B-12---:R-:W-:Y:S06]  /*3200*/  @!P0 BRA `(.L_x_53) ;  /* 0x0000008000808947 */ /* 0x006fec0003800000 */
.L_x_201:
[----:B------:R-:W-:Y:S01]  /*3210*/  ULEA UR8, UR5, UR6, 0x4 ;  /* 0x0000000605087291 */ /* 0x000fe2000f8e20ff */
[----:B------:R-:W-:Y:S01]  /*3220*/  SEL R3, R6, R3, !P2 ;  /* 0x0000000306037207 */ /* 0x000fe20005000000 */
[----:B------:R-:W-:Y:S01]  /*3230*/  UIADD3 UR9, UPT, UPT, UR4, 0x90, URZ ;  /* 0x0000009004097890 */ /* 0x000fe2000fffe0ff */
[----:B-1----:R-:W-:Y:S01]  /*3240*/  LEA R2, R11, UR6, 0x3 ;  /* 0x000000060b027c11 */ /* 0x002fe2000f8e18ff */
[----:B------:R-:W-:Y:S01]  /*3250*/  UIADD3 UR8, UPT, UPT, UR8, 0x120, URZ ;  /* 0x0000012008087890 */ /* 0x000fe2000fffe0ff */
[----:B------:R1:W-:Y:S01]  /*3260*/  @!P2 SYNCS.ARRIVE.TRANS64.RED RZ, [R3+URZ], R4 ;  /* 0x0000000403ffa9a7 */ /* 0x0003e200080004ff */
[----:B------:R-:W-:Y:S01]  /*3270*/  UIADD3 UR4, UPT, UPT, UR5, 0x1, URZ ;  /* 0x0000000105047890 */ /* 0x000fe2000fffe0ff */
[----:B------:R-:W-:-:S03]  /*3280*/  VIADD R8, R8, 0x1 ;  /* 0x0000000108087836 */ /* 0x000fc60000000000 */
[----:B------:R-:W-:Y:S02]  /*3290*/  UISETP.NE.AND UP0, UPT, UR4, 0x2, UPT ;  /* 0x000000020400788c */ /* 0x000fe4000bf05270 */
[----:B------:R-:W-:Y:S01]  /*32a0*/  ISETP.NE.AND P0, PT, R8, 0x2, PT ;  /* 0x000000020800780c */ /* 0x000fe20003f05270 */
[----:B------:R-:W-:Y:S06]  /*32b0*/  UGETNEXTWORKID.BROADCAST [UR8], [UR9] ;  /* 0x00000000080073ca */ /* 0x000fec0008000100 */
[----:B------:R-:W-:Y:S02]  /*32c0*/  USEL UR7, URZ, 0x1, UP0 ;  /* 0x00000001ff077887 */ /* 0x000fe40008000000 */
[----:B------:R-:W-:-:S04]  /*32d0*/  USEL UR5, UR4, URZ, UP0 ;  /* 0x000000ff04057287 */ /* 0x000fc80008000000 */
[----:B------:R-:W-:Y:S02]  /*32e0*/  LOP3.LUT R12, R12, UR7, RZ, 0x3c, !PT ;  /* 0x000000070c0c7c12 */ /* 0x000fe4000f8e3cff */
[----:B-1----:R-:W-:-:S04]  /*32f0*/  SHF.L.U32 R4, R10, 0x1f, RZ ;  /* 0x0000001f0a047819 */ /* 0x002fc800000006ff */
[----:B------:R-:W1:Y:S02]  /*3300*/  SYNCS.PHASECHK.TRANS64.TRYWAIT P1, [R2+URZ+0x90], R4 ;  /* 0x00009004020075a7 */ /* 0x000e6400080211ff */
[----:B-1----:R-:W-:Y:S05]  /*3310*/  @!P1 BRA `(.L_x_54) ;  /* 0x0000008000549947 */ /* 0x002fea0003800000 */
.L_x_202:
[C---:B-1----:R-:W-:Y:S01]  /*3320*/  LEA R4, R11.reuse, UR6, 0x4 ;  /* 0x000000060b047c11 */ /* 0x042fe2000f8e20ff */
[----:B------:R-:W-:Y:S01]  /*3330*/  VIADD R2, R2, 0xa0 ;  /* 0x000000a002027836 */ /* 0x000fe20000000000 */
[----:B------:R-:W-:Y:S01]  /*3340*/  SEL R8, R8, RZ, P0 ;  /* 0x000000ff08087207 */ /* 0x000fe20000000000 */
[----:B------:R-:W-:-:S03]  /*3350*/  VIADD R11, R11, 0x1 ;  /* 0x000000010b0b7836 */ /* 0x000fc60000000000 */
[----:B------:R-:W1:Y:S01]  /*3360*/  LDS.128 R4, [R4+0x120] ;  /* 0x0001200004047984 */ /* 0x000e620000000c00 */
[----:B------:R-:W-:Y:S02]  /*3370*/  PRMT R2, RZ, 0x654, R2 ;  /* 0x00000654ff027816 */ /* 0x000fe40000000002 */
[C---:B------:R-:W-:Y:S01]  /*3380*/  ISETP.NE.AND P1, PT, R11.reuse, 0x2, PT ;  /* 0x000000020b00780c */ /* 0x040fe20003f25270 */
[----:B------:R-:W-:Y:S01]  /*3390*/  @!PT LDS RZ, [RZ] ;  /* 0x00000000fffff984 */ /* 0x000fe20000000800 */
[----:B------:R-:W-:Y:S01]  /*33a0*/  @!PT LDS RZ, [RZ] ;  /* 0x00000000fffff984 */ /* 0x000fe20000000800 */
[----:B------:R-:W-:Y:S01]  /*33b0*/  @!PT LDS RZ, [RZ] ;  /* 0x00000000fffff984 */ /* 0x000fe20000000800 */
[----:B------:R-:W-:Y:S01]  /*33c0*/  @!PT LDS RZ, [RZ] ;  /* 0x00000000fffff984 */ /* 0x000fe20000000800 */
[----:B------:R2:W-:Y:S06]  /*33d0*/  MEMBAR.ALL.CTA ;  /* 0x0000000000007992 */ /* 0x0005ec0000008000 */
[----:B--2---:R-:W2:Y:S01]  /*33e0*/  FENCE.VIEW.ASYNC.S ;  /* 0x00000000000073c6 */ /* 0x004ea20000000000 */
[----:B------:R-:W-:Y:S01]  /*33f0*/  SEL R11, R11, RZ, P1 ;  /* 0x000000ff0b0b7207 */ /* 0x000fe20000800000 */
[----:B--2---:R2:W-:Y:S01]  /*3400*/  SYNCS.ARRIVE.TRANS64.RED.A1T0 RZ, [R2+URZ], RZ ;  /* 0x000000ff02ff79a7 */ /* 0x0045e200081004ff */
[----:B-1----:R-:W-:-:S02]  /*3410*/  LOP3.LUT P3, RZ, R6, 0x1, RZ, 0xc0, !PT ;  /* 0x0000000106ff7812 */ /* 0x002fc4000786c0ff */
[----:B------:R-:W-:-:S04]  /*3420*/  SEL R4, RZ, 0x1, P1 ;  /* 0x00000001ff047807 */ /* 0x000fc80000800000 */
[----:B------:R-:W-:Y:S02]  /*3430*/  LOP3.LUT R10, R10, R4, RZ, 0x3c, !PT ;  /* 0x000000040a0a7212 */ /* 0x000fe400078e3cff */
[----:B--2---:R-:W-:-:S04]  /*3440*/  SEL R2, RZ, 0x1, P0 ;  /* 0x00000001ff027807 */ /* 0x004fc80000000000 */
[----:B------:R-:W-:Y:S01]  /*3450*/  LOP3.LUT R9, R9, R2, RZ, 0x3c, !PT ;  /* 0x0000000209097212 */ /* 0x000fe200078e3cff */
[----:B------:R-:W-:Y:S06]  /*3460*/  @P3 BRA `(.L_x_55) ;  /* 0xfffffffc002c3947 */ /* 0x000fec000383ffff */
[----:B------:R-:W-:Y:S01]  /*3470*/  ULEA UR4, UR5, UR6, 0x3 ;  /* 0x0000000605047291 */ /* 0x000fe2000f8e18ff */
[----:B------:R-:W-:-:S08]  /*3480*/  SHF.L.U32 R2, R12, 0x1f, RZ ;  /* 0x0000001f0c027819 */ /* 0x000fd000000006ff */
[----:B------:R-:W1:Y:S02]  /*3490*/  SYNCS.PHASECHK.TRANS64 P0, [UR4+0xa0], R2 ;  /* 0x0000a002ff0075a7 */ /* 0x000e640008001004 */
[----:B-1----:R-:W-:Y:S05]  /*34a0*/  @P0 BRA `(.L_x_56) ;  /* 0x0000000000080947 */ /* 0x002fea0003800000 */
[----:B------:R-:W1:Y:S02]  /*34b0*/  SYNCS.PHASECHK.TRANS64.TRYWAIT P0, [UR4+0xa0], R2 ;  /* 0x0000a002ff0075a7 */ /* 0x000e640008001104 */
[----:B-1----:R-:W-:Y:S05]  /*34c0*/  @!P0 BRA `(.L_x_57) ;  /* 0x0000007c00fc8947 */ /* 0x002fea0003800000 */
.L_x_56:
[----:B------:R-:W-:-:S04]  /*34d0*/  UIADD3 UR7, UPT, UPT, UR5, 0x1, URZ ;  /* 0x0000000105077890 */ /* 0x000fc8000fffe0ff */
[----:B------:R-:W-:-:S04]  /*34e0*/  UISETP.NE.AND UP0, UPT, UR7, 0x2, UPT ;  /* 0x000000020700788c */ /* 0x000fc8000bf05270 */
[----:B------:R-:W-:Y:S02]  /*34f0*/  USEL UR8, URZ, 0x1, UP0 ;  /* 0x00000001ff087887 */ /* 0x000fe40008000000 */
[----:B------:R-:W-:-:S04]  /*3500*/  USEL UR7, UR7, URZ, UP0 ;  /* 0x000000ff07077287 */ /* 0x000fc80008000000 */
[----:B------:R-:W-:Y:S01]  /*3510*/  ULEA UR7, UR7, UR6, 0x3 ;  /* 0x0000000607077291 */ /* 0x000fe2000f8e18ff */
[----:B-1----:R-:W-:-:S04]  /*3520*/  LOP3.LUT R2, R12, UR8, RZ, 0x3c, !PT ;  /* 0x000000080c027c12 */ /* 0x002fc8000f8e3cff */
[----:B------:R-:W-:-:S04]  /*3530*/  SHF.L.U32 R0, R2, 0x1f, RZ ;  /* 0x0000001f02007819 */ /* 0x000fc800000006ff */
[----:B------:R-:W1:Y:S02]  /*3540*/  SYNCS.PHASECHK.TRANS64 P0, [UR7+0xa0], R0 ;  /* 0x0000a000ff0075a7 */ /* 0x000e640008001007 */
[----:B-1----:R-:W-:Y:S05]  /*3550*/  @P0 EXIT ;  /* 0x000000000000094d */ /* 0x002fea0003800000 */
[----:B------:R-:W-:Y:S02]  /*3560*/  SHF.L.U32 R2, R2, 0x1f, RZ ;  /* 0x0000001f02027819 */ /* 0x000fe400000006ff */
[----:B------:R-:W-:-:S07]  /*3570*/  MOV R0, UR7 ;  /* 0x0000000700007c02 */ /* 0x000fce0008000f00 */
.L_x_58:
[----:B-1----:R1:W2:Y:S02]  /*3580*/  SYNCS.PHASECHK.TRANS64.TRYWAIT P0, [R0+URZ+0xa0], R2 ;  /* 0x0000a002000075a7 */ /* 0x0022a400080011ff */
[----:B--2---:R-:W-:Y:S05]  /*3590*/  @!P0 NANOSLEEP.SYNCS 0x989680 ;  /* 0x009896800000895d */ /* 0x004fea0003900000 */
[----:B------:R-:W2:Y:S02]  /*35a0*/  @!P0 SYNCS.PHASECHK.TRANS64 P0, [R0+URZ+0xa0], R2 ;  /* 0x0000a002000085a7 */ /* 0x000ea400080010ff */
[----:B--2---:R-:W-:Y:S05]  /*35b0*/  @P0 EXIT ;  /* 0x000000000000094d */ /* 0x004fea0003800000 */
[----:B------:R-:W-:Y:S05]  /*35c0*/  BRA `(.L_x_58) ;  /* 0xfffffffc00ec7947 */ /* 0x000fea000383ffff */
.L_x_51:
[----:B------:R-:W-:Y:S05]  /*35d0*/  BRA.U UP4, `(.L_x_59) ;  /* 0x0000001504487547 */ /* 0x000fea000b800000 */
[----:B------:R-:W-:Y:S01]  /*35e0*/  UMOV UR4, 0x40 ;  /* 0x0000004000047882 */ /* 0x000fe20000000000 */
[----:B------:R-:W-:Y:S01]  /*35f0*/  NOP ;  /* 0x0000000000007918 */ /* 0x000fe20000000000 */
[----:B------:R-:W-:Y:S01]  /*3600*/  ULEA UR5, UR52, UR4, 0x18 ;  /* 0x0000000434057291 */ /* 0x000fe2000f8ec0ff */
[----:B------:R-:W-:Y:S02]  /*3610*/  UMOV UR6, 0x400 ;  /* 0x0000040000067882 */ /* 0x000fe40000000000 */
[----:B------:R-:W-:-:S06]  /*3620*/  ULEA UR6, UR52, UR6, 0x18 ;  /* 0x0000000634067291 */ /* 0x000fcc000f8ec0ff */
[----:B------:R-:W1:Y:S02]  /*3630*/  LDS.U8 R0, [UR5+0x1c] ;  /* 0x00001c05ff007984 */ /* 0x000e640008000000 */
[----:B-1----:R-:W-:-:S13]  /*3640*/  ISETP.NE.AND P0, PT, R0, RZ, PT ;  /* 0x000000ff0000720c */ /* 0x002fda0003f05270 */
[----:B------:R-:W-:Y:S05]  /*3650*/  @P0 BRA `(.L_x_60) ;  /* 0x0000000400080947 */ /* 0x000fea0003800000 */
[----:B------:R-:W-:Y:S02]  /*3660*/  UISETP.NE.U32.AND UP1, UPT, UR68, 0x1, UPT ;  /* 0x000000014400788c */ /* 0x000fe4000bf25070 */
[----:B------:R-:W-:-:S07]  /*3670*/  UIADD3 UR7, UPT, UPT, UR5, 0x8, URZ ;  /* 0x0000000805077890 */ /* 0x000fce000fffe0ff */
[----:B------:R-:W-:Y:S05]  /*3680*/  BRA.U !UP1, `(.L_x_61) ;  /* 0x00000001099c7547 */ /* 0x000fea000b800000 */
[----:B------:R-:W-:Y:S01]  /*3690*/  ELECT P0, URZ, PT ;  /* 0x0000000000ff782f */ /* 0x000fe20003800000 */
[----:B------:R-:W-:-:S12]  /*36a0*/  BSSY B0, `(.L_x_61) ;  /* 0x0000025000007945 */ /* 0x000fd80003800000 */
[----:B------:R-:W-:Y:S05]  /*36b0*/  @!P0 BRA `(.L_x_62) ;  /* 0x00000000008c8947 */ /* 0x000fea0003800000 */
[----:B------:R-:W-:-:S05]  /*36c0*/  UMOV UR4, 0x10 ;  /* 0x0000001000047882 */ /* 0x000fca0000000000 */
[----:B------:R-:W-:Y:S04]  /*36d0*/  DEPBAR.LE SB1, 0x36 ;  /* 0x00009d800000791a */ /* 0x000fe80000000000 */
[----:B------:R-:W1:Y:S02]  /*36e0*/  UTCATOMSWS.2CTA.FIND_AND_SET.ALIGN UP0, UR4, UR4 ;  /* 0x00000004000475e3 */ /* 0x000e640008200800 */
[----:B-1----:R-:W-:Y:S01]  /*36f0*/  MOV R10, UR4 ;  /* 0x00000004000a7c02 */ /* 0x002fe20008000f00 */
[----:B------:R-:W-:Y:S06]  /*3700*/  BRA.U UP0, `(.L_x_63) ;  /* 0x0000000100187547 */ /* 0x000fec000b800000 */
.L_x_64:
[----:B------:R-:W-:Y:S05]  /*3710*/  NANOSLEEP 0x64 ;  /* 0x000000640000795d */ /* 0x000fea0003800000 */
[----:B------:R-:W-:-:S05]  /*3720*/  UMOV UR4, 0x10 ;  /* 0x0000001000047882 */ /* 0x000fca0000000000 */
[----:B------:R-:W-:Y:S04]  /*3730*/  DEPBAR.LE SB1, 0x36 ;  /* 0x00009d800000791a */ /* 0x000fe80000000000 */
[----:B------:R-:W1:Y:S02]  /*3740*/  UTCATOMSWS.2CTA.FIND_AND_SET.ALIGN UP0, UR4, UR4 ;  /* 0x00000004000475e3 */ /* 0x000e640008200800 */
[----:B-1----:R-:W-:Y:S01]  /*3750*/  MOV R10, UR4 ;  /* 0x00000004000a7c02 */ /* 0x002fe20008000f00 */
[----:B------:R-:W-:Y:S05]  /*3760*/  BRA.U !UP0, `(.L_x_64) ;  /* 0xfffffffd08e87547 */ /* 0x000fea000b83ffff */
.L_x_63:
[----:B------:R-:W1:Y:S01]  /*3770*/  LDS R6, [UR5+0x10] ;  /* 0x00001005ff067984 */ /* 0x000e620008000800 */
[----:B------:R-:W-:Y:S01]  /*3780*/  IMAD.U32 R0, RZ, RZ, UR6 ;  /* 0x00000006ff007e24 */ /* 0x000fe2000f8e00ff */
[----:B------:R-:W-:-:S03]  /*3790*/  MOV R4, UR69 ;  /* 0x0000004500047c02 */ /* 0x000fc60008000f00 */
[----:B------:R-:W-:Y:S01]  /*37a0*/  VIADD R0, R0, 0x140 ;  /* 0x0000014000007836 */ /* 0x000fe20000000000 */
[----:B-1----:R-:W-:-:S04]  /*37b0*/  SHF.L.U32 R6, R6, 0x1f, RZ ;  /* 0x0000001f06067819 */ /* 0x002fc800000006ff */
[----:B------:R-:W1:Y:S02]  /*37c0*/  SYNCS.PHASECHK.TRANS64.TRYWAIT P0, [UR5+0x8], R6 ;  /* 0x00000806ff0075a7 */ /* 0x000e640008001105 */
[----:B-1----:R-:W-:Y:S05]  /*37d0*/  @P0 BRA `(.L_x_65) ;  /* 0x0000000000080947 */ /* 0x002fea0003800000 */
[----:B------:R-:W1:Y:S02]  /*37e0*/  SYNCS.PHASECHK.TRANS64.TRYWAIT P0, [UR5+0x8], R6 ;  /* 0x00000806ff0075a7 */ /* 0x000e640008001105 */
[----:B-1----:R-:W-:Y:S05]  /*37f0*/  @!P0 BRA `(.L_x_66) ;  /* 0x0000007c00488947 */ /* 0x002fea0003800000 */
.L_x_65:
[----:B------:R-:W-:Y:S01]  /*3800*/  PRMT R4, R4, 0x654, R0 ;  /* 0x0000065404047816 */ /* 0x000fe20000000000 */
[----:B------:R-:W-:Y:S01]  /*3810*/  HFMA2 R0, -RZ, RZ, 0, 5.9604644775390625e-08 ;  /* 0x00000001ff007431 */ /* 0x000fe200000001ff */
[----:B------:R-:W-:Y:S01]  /*3820*/  UPRMT UR4, UR69, 0x654, UR7 ;  /* 0x0000065445047896 */ /* 0x000fe20008000007 */
[----:B------:R-:W-:Y:S02]  /*3830*/  IMAD.MOV.U32 R8, RZ, RZ, 0xffff ;  /* 0x0000ffffff087424 */ /* 0x000fe400078e00ff */
[----:B-1----:R-:W-:Y:S02]  /*3840*/  IMAD.MOV.U32 R6, RZ, RZ, 0x4 ;  /* 0x00000004ff067424 */ /* 0x002fe400078e00ff */
[----:B------:R-:W-:Y:S01]  /*3850*/  IMAD.SHL.U32 R9, R10, 0x20, RZ ;  /* 0x000000200a097824 */ /* 0x000fe200078e00ff */
[----:B------:R-:W-:Y:S02]  /*3860*/  MOV R5, UR4 ;  /* 0x0000000400057c02 */ /* 0x000fe40008000f00 */
[-C--:B------:R-:W-:Y:S01]  /*3870*/  SHF.L.U32 R8, R8, R10.reuse, RZ ;  /* 0x0000000a08087219 */ /* 0x080fe200000006ff */
[----:B------:R1:W-:Y:S01]  /*3880*/  SYNCS.ARRIVE.TRANS64.RED RZ, [UR4], R6 ;  /* 0x00000006ffff79a7 */ /* 0x0003e20008000404 */
[----:B------:R-:W-:Y:S01]  /*3890*/  SHF.L.U32 R7, R0, R10, RZ ;  /* 0x0000000a00077219 */ /* 0x000fe200000006ff */
[----:B------:R1:W-:Y:S04]  /*38a0*/  STS [UR6+0x140], R9 ;  /* 0x00014009ff007988 */ /* 0x0003e80008000806 */
[----:B------:R1:W-:Y:S04]  /*38b0*/  STAS [R4.64], R10 ;  /* 0x0000000a04007dbd */ /* 0x0003e8000c0008ff */
[----:B------:R1:W-:Y:S04]  /*38c0*/  ATOMS.OR RZ, [UR5+0x14], R8 ;  /* 0x00001408ffff798c */ /* 0x0003e8000b000005 */
[----:B------:R1:W-:Y:S04]  /*38d0*/  ATOMS.OR RZ, [UR5+0x18], R7 ;  /* 0x00001807ffff798c */ /* 0x0003e8000b000005 */
[----:B------:R1:W-:Y:S02]  /*38e0*/  ATOMS.XOR RZ, [UR5+0x10], R0 ;  /* 0x00001000ffff798c */ /* 0x0003e4000b800005 */
.L_x_62:
[----:B------:R-:W-:Y:S05]  /*38f0*/  BSYNC B0 ;  /* 0x0000000000007941 */ /* 0x000fea0003800000 */
.L_x_61:
[----:B------:R-:W-:Y:S05]  /*3900*/  BRA.U UP1, `(.L_x_67) ;  /* 0x00000001016c7547 */ /* 0x000fea000b800000 */
[----:B------:R-:W-:-:S03]  /*3910*/  UMOV UR4, 0xffffffff ;  /* 0xffffffff00047882 */ /* 0x000fc60000000000 */
[----:B------:R-:W-:Y:S05]  /*3920*/  BRA.DIV UR4, `(.L_x_68) ;  /* 0x0000007e04147947 */ /* 0x000fea000b800000 */
[----:B------:R-:W-:-:S13]  /*3930*/  ELECT P0, URZ, PT ;  /* 0x0000000000ff782f */ /* 0x000fda0003800000 */
.L_x_206:
[----:B------:R-:W-:Y:S05]  /*3940*/  @!P0 BRA `(.L_x_67) ;  /* 0x00000000005c8947 */ /* 0x000fea0003800000 */
[----:B-1----:R-:W1:Y:S02]  /*3950*/  LDS R4, [UR5+0x10] ;  /* 0x00001005ff047984 */ /* 0x002e640008000800 */
[----:B-1----:R-:W-:-:S04]  /*3960*/  SHF.L.U32 R4, R4, 0x1f, RZ ;  /* 0x0000001f04047819 */ /* 0x002fc800000006ff */
[----:B------:R-:W1:Y:S02]  /*3970*/  SYNCS.PHASECHK.TRANS64.TRYWAIT P0, [UR5+0x8], R4 ;  /* 0x00000804ff0075a7 */ /* 0x000e640008001105 */
[----:B-1----:R-:W-:Y:S05]  /*3980*/  @P0 BRA `(.L_x_69) ;  /* 0x0000000000080947 */ /* 0x002fea0003800000 */
[----:B------:R-:W1:Y:S02]  /*3990*/  SYNCS.PHASECHK.TRANS64.TRYWAIT P0, [UR5+0x8], R4 ;  /* 0x00000804ff0075a7 */ /* 0x000e640008001105 */
[----:B-1----:R-:W-:Y:S05]  /*39a0*/  @!P0 BRA `(.L_x_70) ;  /* 0x0000007c00188947 */ /* 0x002fea0003800000 */
.L_x_69:
[----:B------:R-:W2:Y:S01]  /*39b0*/  LDS R6, [UR6+0x140] ;  /* 0x00014006ff067984 */ /* 0x000ea20008000800 */
[----:B-1----:R-:W-:Y:S02]  /*39c0*/  HFMA2 R0, -RZ, RZ, 0, 5.9604644775390625e-08 ;  /* 0x00000001ff007431 */ /* 0x002fe400000001ff */
[----:B------:R-:W-:Y:S01]  /*39d0*/  IMAD.MOV.U32 R4, RZ, RZ, 0xffff ;  /* 0x0000ffffff047424 */ /* 0x000fe200078e00ff */
[----:B------:R-:W-:Y:S01]  /*39e0*/  UPRMT UR4, UR69, 0x654, UR7 ;  /* 0x0000065445047896 */ /* 0x000fe20008000007 */
[----:B--2---:R-:W-:-:S03]  /*39f0*/  IMAD.SHL.U32 R5, R6, 0x20, RZ ;  /* 0x0000002006057824 */ /* 0x004fc600078e00ff */
[-C--:B------:R-:W-:Y:S02]  /*3a00*/  SHF.L.U32 R4, R4, R6.reuse, RZ ;  /* 0x0000000604047219 */ /* 0x080fe400000006ff */
[----:B------:R-:W-:Y:S01]  /*3a10*/  SHF.L.U32 R6, R0, R6, RZ ;  /* 0x0000000600067219 */ /* 0x000fe200000006ff */
[----:B------:R2:W-:Y:S04]  /*3a20*/  STS [UR6+0x140], R5 ;  /* 0x00014005ff007988 */ /* 0x0005e80008000806 */
[----:B------:R2:W-:Y:S04]  /*3a30*/  ATOMS.OR RZ, [UR5+0x14], R4 ;  /* 0x00001404ffff798c */ /* 0x0005e8000b000005 */
[----:B------:R2:W-:Y:S01]  /*3a40*/  ATOMS.OR RZ, [UR5+0x18], R6 ;  /* 0x00001806ffff798c */ /* 0x0005e2000b000005 */
[----:B------:R-:W-:Y:S03]  /*3a50*/  SYNCS.ARRIVE.TRANS64.RED.A1T0 RZ, [UR4], RZ ;  /* 0x000000ffffff79a7 */ /* 0x000fe60008100404 */
[----:B------:R2:W-:Y:S01]  /*3a60*/  ATOMS.XOR RZ, [UR5+0x10], R0 ;  /* 0x00001000ffff798c */ /* 0x0005e2000b800005 */
[----:B------:R-:W-:Y:S05]  /*3a70*/  BRA `(.L_x_67) ;  /* 0x0000000000107947 */ /* 0x000fea0003800000 */
.L_x_60:
[----:B------:R-:W-:Y:S02]  /*3a80*/  MOV R0, 0xffffffff ;  /* 0xffffffff00007802 */ /* 0x000fe40000000f00 */
[----:B------:R-:W-:-:S03]  /*3a90*/  MOV R4, 0x3ac0 ;  /* 0x00003ac000047802 */ /* 0x000fc60000000f00 */
[----:B------:R1:W-:Y:S04]  /*3aa0*/  STS [UR6+0x140], R0 ;  /* 0x00014000ff007988 */ /* 0x0003e80008000806 */
[----:B-1---5:R-:W-:Y:S05]  /*3ab0*/  CALL.REL.NOINC `($__internal_1_$__cuda_sm10x_tcgen05_guardrail_trap_phase_invalid_during_alloc) ;  /* 0x00000084009c7944 */ /* 0x022fea0003c00000 */
.L_x_67:
[----:B------:R-:W-:Y:S05]  /*3ac0*/  WARPSYNC.ALL ;  /* 0x0000000000007948 */ /* 0x000fea0003800000 */
[----:B------:R-:W3:Y:S01]  /*3ad0*/  S2UR UR4, SR_CgaCtaId ;  /* 0x00000000000479c3 */ /* 0x000ee20000008800 */
[----:B------:R-:W-:Y:S01]  /*3ae0*/  UMOV UR41, 0x400 ;  /* 0x0000040000297882 */ /* 0x000fe20000000000 */
[----:B------:R-:W-:-:S06]  /*3af0*/  NOP ;  /* 0x0000000000007918 */ /* 0x000fcc0000000000 */
[----:B------:R-:W-:Y:S06]  /*3b00*/  BAR.ARV 0x6, 0xa0 ;  /* 0x0182800000007b1d */ /* 0x000fec0000002000 */
[----:B------:R-:W4:Y:S01]  /*3b10*/  LDCU UR6, c[0x0][0x38c] ;  /* 0x00007180ff0677ac */ /* 0x000f220008000800 */
[----:B------:R-:W-:Y:S01]  /*3b20*/  LOP3.LUT R3, R3, 0xffff, RZ, 0xc0, !PT ;  /* 0x0000ffff03037812 */ /* 0x000fe200078ec0ff */
[----:B-1----:R-:W-:Y:S01]  /*3b30*/  IMAD.MOV.U32 R9, RZ, RZ, 0x1 ;  /* 0x00000001ff097424 */ /* 0x002fe200078e00ff */
[----:B------:R-:W-:Y:S01]  /*3b40*/  LOP3.LUT R2, R2, 0xffff, RZ, 0xc0, !PT ;  /* 0x0000ffff02027812 */ /* 0x000fe200078ec0ff */
[----:B------:R-:W-:Y:S01]  /*3b50*/  IMAD.MOV.U32 R8, RZ, RZ, RZ ;  /* 0x000000ffff087224 */ /* 0x000fe200078e00ff */
[----:B------:R-:W-:Y:S01]  /*3b60*/  R2UR UR43, R3 ;  /* 0x00000000032b72ca */ /* 0x000fe200000e0000 */
[----:B------:R-:W-:Y:S01]  /*3b70*/  UMOV UR47, URZ ;  /* 0x000000ff002f7c82 */ /* 0x000fe20008000000 */
[----:B------:R-:W-:-:S02]  /*3b80*/  R2UR UR65, R2 ;  /* 0x00000000024172ca */ /* 0x000fc400000e0000 */
[----:B------:R-:W-:Y:S01]  /*3b90*/  CS2R R2, SRZ ;  /* 0x0000000000027805 */ /* 0x000fe2000001ff00 */
[----:B------:R-:W-:Y:S01]  /*3ba0*/  UMOV UR38, URZ ;  /* 0x000000ff00267c82 */ /* 0x000fe20008000000 */
[----:B---3--:R-:W-:Y:S01]  /*3bb0*/  ULEA UR41, UR4, UR41, 0x18 ;  /* 0x0000002904297291 */ /* 0x008fe2000f8ec0ff */
[----:B------:R-:W-:Y:S01]  /*3bc0*/  UMOV UR37, URZ ;  /* 0x000000ff00257c82 */ /* 0x000fe20008000000 */
[----:B------:R-:W-:Y:S02]  /*3bd0*/  UISETP.NE.AND UP3, UPT, UR68, URZ, UPT ;  /* 0x000000ff4400728c */ /* 0x000fe4000bf65270 */
[----:B------:R-:W-:Y:S02]  /*3be0*/  UIADD3 UR5, UPT, UPT, UR41, 0x8400, URZ ;  /* 0x0000840029057890 */ /* 0x000fe4000fffe0ff */
[----:B------:R-:W-:-:S03]  /*3bf0*/  UIADD3 UR4, UPT, UPT, UR41, 0x28400, URZ ;  /* 0x0002840029047890 */ /* 0x000fc6000fffe0ff */
[----:B--2---:R-:W1:Y:S01]  /*3c00*/  LDS R0, [UR41+0x140] ;  /* 0x00014029ff007984 */ /* 0x004e620008000800 */
[----:B----4-:R-:W-:Y:S02]  /*3c10*/  UIADD3 UR6, UPT, UPT, UR6, 0x3f, URZ ;  /* 0x0000003f06067890 */ /* 0x010fe4000fffe0ff */
[----:B------:R-:W-:Y:S02]  /*3c20*/  USHF.R.U32.HI UR5, URZ, 0x4, UR5 ;  /* 0x00000004ff057899 */ /* 0x000fe40008011605 */
[----:B------:R-:W-:Y:S02]  /*3c30*/  USHF.R.S32.HI UR64, URZ, 0x1f, UR6 ;  /* 0x0000001fff407899 */ /* 0x000fe40008011406 */
[----:B------:R-:W-:Y:S02]  /*3c40*/  USHF.R.U32.HI UR4, URZ, 0x4, UR4 ;  /* 0x00000004ff047899 */ /* 0x000fe40008011604 */
[----:B------:R-:W-:Y:S02]  /*3c50*/  ULEA.HI UR64, UR64, UR6, URZ, 0x6 ;  /* 0x0000000640407291 */ /* 0x000fe4000f8f30ff */
[----:B------:R-:W-:-:S02]  /*3c60*/  ULOP3.LUT UR5, UR5, 0x3fff, URZ, 0xc0, !UPT ;  /* 0x00003fff05057892 */ /* 0x000fc4000f8ec0ff */
[----:B------:R-:W-:Y:S02]  /*3c70*/  USHF.R.S32.HI UR64, URZ, 0x6, UR64 ;  /* 0x00000006ff407899 */ /* 0x000fe40008011440 */
[----:B------:R-:W-:Y:S02]  /*3c80*/  ULOP3.LUT UR45, UR4, 0x3fff, URZ, 0xc0, !UPT ;  /* 0x00003fff042d7892 */ /* 0x000fe4000f8ec0ff */
[----:B------:R-:W-:Y:S01]  /*3c90*/  UISETP.LT.AND UP0, UPT, UR64, 0x1, UPT ;  /* 0x000000014000788c */ /* 0x000fe2000bf01270 */
[----:B------:R-:W-:Y:S01]  /*3ca0*/  UMOV UR62, 0x0 ;  /* 0x00000000003e7882 */ /* 0x000fe20000000000 */
        /* <DEDUP_REMOVED lines=9> */
[----:B------:R-:W-:-:S02]  /*3d40*/  ULOP3.LUT UR44, UR5, 0x10000, URZ, 0xfc, !UPT ;  /* 0x00010000052c7892 */ /* 0x000fc4000f8efcff */
[----:B------:R-:W-:Y:S02]  /*3d50*/  ULOP3.LUT UR45, UR45, 0x10000, URZ, 0xfc, !UPT ;  /* 0x000100002d2d7892 */ /* 0x000fe4000f8efcff */
[----:B------:R-:W-:Y:S01]  /*3d60*/  USEL UR66, UR64, 0x1, !UP0 ;  /* 0x0000000140427887 */ /* 0x000fe2000c000000 */
[----:B------:R-:W-:Y:S01]  /*3d70*/  UMOV UR52, 0x0 ;  /* 0x0000000000347882 */ /* 0x000fe20000000000 */
[----:B------:R-:W-:Y:S01]  /*3d80*/  UMOV UR53, 0x10200910 ;  /* 0x1020091000357882 */ /* 0x000fe20000000000 */
[----:B------:R-:W-:Y:S01]  /*3d90*/  UMOV UR50, 0x0 ;  /* 0x0000000000327882 */ /* 0x000fe20000000000 */
[----:B------:R-:W-:Y:S01]  /*3da0*/  UMOV UR51, 0x10200910 ;  /* 0x1020091000337882 */ /* 0x000fe20000000000 */
[----:B------:R-:W-:Y:S01]  /*3db0*/  UMOV UR48, 0x0 ;  /* 0x0000000000307882 */ /* 0x000fe20000000000 */
[----:B-1----:R-:W-:Y:S01]  /*3dc0*/  R2UR UR67, R0 ;  /* 0x00000000004372ca */ /* 0x002fe200000e0000 */
[----:B------:R-:W-:-:S14]  /*3dd0*/  UMOV UR49, 0x10200910 ;  /* 0x1020091000317882 */ /* 0x000fdc0000000000 */
.L_x_78:
[C---:B------:R-:W-:Y:S02]  /*3de0*/  LEA R0, R8.reuse, UR41, 0x3 ;  /* 0x0000002908007c11 */ /* 0x040fe4000f8e18ff */
[----:B------:R-:W-:Y:S02]  /*3df0*/  SHF.L.U32 R4, R3, 0x1f, RZ ;  /* 0x0000001f03047819 */ /* 0x000fe400000006ff */
[----:B------:R-:W-:Y:S02]  /*3e00*/  LEA R5, R8, UR41, 0x4 ;  /* 0x0000002908057c11 */ /* 0x000fe4000f8e20ff */
[----:B------:R-:W1:Y:S02]  /*3e10*/  SYNCS.PHASECHK.TRANS64.TRYWAIT P0, [R0+URZ+0x90], R4 ;  /* 0x00009004000075a7 */ /* 0x000e6400080011ff */
[----:B-1-3--:R-:W-:Y:S05]  /*3e20*/  @!P0 BRA `(.L_x_71) ;  /* 0x0000007800108947 */ /* 0x00afea0003800000 */
.L_x_207:
[----:B-1----:R-:W1:Y:S01]  /*3e30*/  LDS.128 R4, [R5+0x120] ;  /* 0x0001200005047984 */ /* 0x002e620000000c00 */
[----:B------:R-:W-:Y:S02]  /*3e40*/  VIADD R0, R0, 0xa0 ;  /* 0x000000a000007836 */ /* 0x000fe40000000000 */
[----:B------:R-:W-:Y:S01]  /*3e50*/  VIADD R8, R8, 0x1 ;  /* 0x0000000108087836 */ /* 0x000fe20000000000 */
[----:B------:R-:W-:Y:S01]  /*3e60*/  @!PT LDS RZ, [RZ] ;  /* 0x00000000fffff984 */ /* 0x000fe20000000800 */
[----:B------:R-:W-:Y:S01]  /*3e70*/  @!PT LDS RZ, [RZ] ;  /* 0x00000000fffff984 */ /* 0x000fe20000000800 */
[----:B------:R-:W-:Y:S01]  /*3e80*/  @!PT LDS RZ, [RZ] ;  /* 0x00000000fffff984 */ /* 0x000fe20000000800 */
[----:B------:R-:W-:Y:S01]  /*3e90*/  @!PT LDS RZ, [RZ] ;  /* 0x00000000fffff984 */ /* 0x000fe20000000800 */
[----:B------:R2:W-:Y:S06]  /*3ea0*/  MEMBAR.ALL.CTA ;  /* 0x0000000000007992 */ /* 0x0005ec0000008000 */
[----:B--2---:R-:W2:Y:S01]  /*3eb0*/  FENCE.VIEW.ASYNC.S ;  /* 0x00000000000073c6 */ /* 0x004ea20000000000 */
[----:B------:R-:W-:-:S04]  /*3ec0*/  PRMT R0, RZ, 0x654, R0 ;  /* 0x00000654ff007816 */ /* 0x000fc80000000000 */
[----:B--2---:R2:W-:Y:S01]  /*3ed0*/  SYNCS.ARRIVE.TRANS64.RED.A1T0 RZ, [R0+URZ], RZ ;  /* 0x000000ff00ff79a7 */ /* 0x0045e200081004ff */
[----:B-1----:R-:W-:Y:S01]  /*3ee0*/  LOP3.LUT P1, RZ, R6, 0x1, RZ, 0xc0, !PT ;  /* 0x0000000106ff7812 */ /* 0x002fe2000782c0ff */
[----:B--2---:R-:W-:-:S12]  /*3ef0*/  BRA.U UP3, `(.L_x_72) ;  /* 0x0000000503587547 */ /* 0x004fd8000b800000 */
[----:B------:R-:W1:Y:S01]  /*3f00*/  LDCU UR4, c[0x0][0x38c] ;  /* 0x00007180ff0477ac */ /* 0x000e620008000800 */
[----:B------:R-:W-:Y:S02]  /*3f10*/  PLOP3.LUT P2, PT, PT, PT, PT, 0x80, 0x8 ;  /* 0x000000000008781c */ /* 0x000fe40003f4f070 */
[----:B------:R-:W-:Y:S01]  /*3f20*/  SHF.L.U32 R4, R9, 0x1f, RZ ;  /* 0x0000001f09047819 */ /* 0x000fe200000006ff */
[----:B------:R-:W-:Y:S02]  /*3f30*/  ULEA UR46, UR47, UR41, 0x3 ;  /* 0x000000292f2e7291 */ /* 0x000fe4000f8e18ff */
[----:B------:R-:W-:Y:S02]  /*3f40*/  ULEA UR36, UR47, UR67, 0x7 ;  /* 0x000000432f247291 */ /* 0x000fe4000f8e38ff */
[----:B-1----:R-:W-:-:S06]  /*3f50*/  UISETP.GE.AND UP0, UPT, UR4, 0x1, UPT ;  /* 0x000000010400788c */ /* 0x002fcc000bf06270 */
[----:B------:R-:W-:-:S05]  /*3f60*/  PLOP3.LUT P0, PT, PT, PT, UP0, 0x80, 0x8 ;  /* 0x000000000008781c */ /* 0x000fca0003f0f008 */
[----:B------:R-:W-:-:S08]  /*3f70*/  @UP0 ULEA UR4, UR38, UR41, 0x3 ;  /* 0x0000002926040291 */ /* 0x000fd0000f8e18ff */
[----:B------:R-:W-:-:S04]  /*3f80*/  @P0 SHF.L.U32 R0, R2, 0x1f, RZ ;  /* 0x0000001f02000819 */ /* 0x000fc800000006ff */
[----:B------:R1:W2:Y:S01]  /*3f90*/  @P0 SYNCS.PHASECHK.TRANS64.TRYWAIT P2, [UR4], R0 ;  /* 0x00000000ff0005a7 */ /* 0x0002a20008041104 */
[----:B------:R-:W3:Y:S02]  /*3fa0*/  SYNCS.PHASECHK.TRANS64.TRYWAIT P0, [UR46+0xd0], R4 ;  /* 0x0000d004ff0075a7 */ /* 0x000ee4000800112e */
[----:B-123--:R-:W-:Y:S05]  /*3fb0*/  @!P0 BRA `(.L_x_73) ;  /* 0x0000007400c08947 */ /* 0x00efea0003800000 */
.L_x_209:
[----:B------:R-:W-:Y:S01]  /*3fc0*/  UMOV UR42, UR37 ;  /* 0x00000025002a7c82 */ /* 0x000fe20008000000 */
[----:B------:R-:W-:Y:S05]  /*3fd0*/  BRA.U !UP0, `(.L_x_74) ;  /* 0x0000000508107547 */ /* 0x000fea000b800000 */
[----:B------:R-:W-:Y:S02]  /*3fe0*/  UIADD3 UR42, UPT, UPT, UR66, UR37, URZ ;  /* 0x00000025422a7290 */ /* 0x000fe4000fffe0ff */
[----:B------:R-:W-:Y:S01]  /*3ff0*/  UPLOP3.LUT UP2, UPT, UPT, UPT, UPT, 0x40, 0x4 ;  /* 0x000000000004789c */ /* 0x000fe20003f4e870 */
[----:B------:R-:W-:Y:S01]  /*4000*/  UMOV UR39, UR64 ;  /* 0x0000004000277c82 */ /* 0x000fe20008000000 */
[----:B------:R-:W-:-:S09]  /*4010*/  UMOV UR5, UR38 ;  /* 0x0000002600057c82 */ /* 0x000fd20008000000 */
.L_x_77:
[----:B------:R-:W-:Y:S01]  /*4020*/  ULEA UR7, UR5, UR41, 0x3 ;  /* 0x0000002905077291 */ /* 0x000fe2000f8e18ff */
[----:B--23--:R-:W-:Y:S11]  /*4030*/  @P2 BRA `(.L_x_75) ;  /* 0x00000000000c2947 */ /* 0x00cff60003800000 */
[----:B-1----:R-:W-:Y:S04]  /*4040*/  SHF.L.U32 R4, R2, 0x1f, RZ ;  /* 0x0000001f02047819 */ /* 0x002fe800000006ff */
[----:B------:R-:W1:Y:S02]  /*4050*/  SYNCS.PHASECHK.TRANS64.TRYWAIT P0, [UR7], R4 ;  /* 0x00000004ff0075a7 */ /* 0x000e640008001107 */
[----:B-1----:R-:W-:Y:S05]  /*4060*/  @!P0 BRA `(.L_x_76) ;  /* 0x0000007400ac8947 */ /* 0x002fea0003800000 */
.L_x_75:
[----:B------:R-:W-:Y:S01]  /*4070*/  UISETP.NE.AND UP0, UPT, UR39, 0x1, UPT ;  /* 0x000000012700788c */ /* 0x000fe2000bf05270 */
[----:B------:R-:W-:Y:S01]  /*4080*/  PLOP3.LUT P2, PT, PT, PT, PT, 0x80, 0x8 ;  /* 0x000000000008781c */ /* 0x000fe20003f4f070 */
[----:B------:R-:W-:Y:S02]  /*4090*/  UIADD3 UR4, UPT, UPT, UR5, 0x1, URZ ;  /* 0x0000000105047890 */ /* 0x000fe4000fffe0ff */
[----:B------:R-:W-:Y:S02]  /*40a0*/  UIADD3 UR40, UPT, UPT, UR7, 0x20, URZ ;  /* 0x0000002007287890 */ /* 0x000fe4000fffe0ff */
[----:B------:R-:W-:Y:S01]  /*40b0*/  UISETP.NE.AND UP1, UPT, UR4, 0x4, UPT ;  /* 0x000000040400788c */ /* 0x000fe2000bf25270 */
[----:B------:R-:W-:Y:S01]  /*40c0*/  PLOP3.LUT P0, PT, PT, PT, UP0, 0x80, 0x8 ;  /* 0x000000000008781c */ /* 0x000fe20003f0f008 */
[----:B------:R-:W-:Y:S02]  /*40d0*/  UIADD3 UR37, UPT, UPT, UR37, 0x1, URZ ;  /* 0x0000000125257890 */ /* 0x000fe4000fffe0ff */
[----:B------:R-:W-:Y:S02]  /*40e0*/  USEL UR6, URZ, 0x1, UP1 ;  /* 0x00000001ff067887 */ /* 0x000fe40008800000 */
[----:B------:R-:W-:Y:S02]  /*40f0*/  USEL UR38, UR4, URZ, UP1 ;  /* 0x000000ff04267287 */ /* 0x000fe40008800000 */
[----:B------:R-:W-:Y:S02]  /*4100*/  UIADD3 UR39, UPT, UPT, UR39, -0x1, URZ ;  /* 0xffffffff27277890 */ /* 0x000fe4000fffe0ff */
[----:B------:R-:W-:Y:S01]  /*4110*/  @UP0 ULEA UR4, UR38, UR41, 0x3 ;  /* 0x0000002926040291 */ /* 0x000fe2000f8e18ff */
[----:B------:R-:W-:Y:S01]  /*4120*/  LOP3.LUT R2, R2, UR6, RZ, 0x3c, !PT ;  /* 0x0000000602027c12 */ /* 0x000fe2000f8e3cff */
[----:B------:R-:W-:Y:S02]  /*4130*/  ULEA UR6, UR5, UR45, 0xa ;  /* 0x0000002d05067291 */ /* 0x000fe4000f8e50ff */
[----:B------:R-:W-:Y:S01]  /*4140*/  UISETP.NE.AND UP0, UPT, UR37, UR42, UPT ;  /* 0x0000002a2500728c */ /* 0x000fe2000bf05270 */
[----:B-1----:R-:W-:Y:S01]  /*4150*/  @P0 SHF.L.U32 R0, R2, 0x1f, RZ ;  /* 0x0000001f02000819 */ /* 0x002fe200000006ff */
[----:B------:R-:W-:Y:S02]  /*4160*/  UIADD3 UR34, UPT, UPT, UR6, 0x2, URZ ;  /* 0x0000000206227890 */ /* 0x000fe4000fffe0ff */
[----:B------:R-:W-:Y:S01]  /*4170*/  UIADD3 UR30, UPT, UPT, UR6, 0x4, URZ ;  /* 0x00000004061e7890 */ /* 0x000fe2000fffe0ff */
[----:B------:R2:W3:Y:S01]  /*4180*/  @P0 SYNCS.PHASECHK.TRANS64.TRYWAIT P2, [UR4], R0 ;  /* 0x00000000ff0005a7 */ /* 0x0004e20008041104 */
[----:B------:R-:W-:Y:S02]  /*4190*/  ULEA UR4, UR5, UR44, 0xb ;  /* 0x0000002c05047291 */ /* 0x000fe4000f8e58ff */
[----:B------:R-:W-:Y:S02]  /*41a0*/  UIADD3 UR26, UPT, UPT, UR6, 0x6, URZ ;  /* 0x00000006061a7890 */ /* 0x000fe4000fffe0ff */
        /* <DEDUP_REMOVED lines=10> */
[----:B------:R-:W-:Y:S01]  /*4250*/  UIADD3 UR8, UPT, UPT, UR4, 0x406, URZ ;  /* 0x0000040604087890 */ /* 0x000fe2000fffe0ff */
[----:B------:R-:W-:Y:S01]  /*4260*/  UMOV UR7, 0x40004040 ;  /* 0x4000404000077882 */ /* 0x000fe20000000000 */
[----:B------:R-:W-:Y:S01]  /*4270*/  UMOV UR5, 0x40004040 ;  /* 0x4000404000057882 */ /* 0x000fe20000000000 */
[----:B------:R-:W-:Y:S01]  /*4280*/  UMOV UR35, 0x40004040 ;  /* 0x4000404000237882 */ /* 0x000fe20000000000 */
[----:B------:R1:W-:Y:S01]  /*4290*/  UTCHMMA.2CTA gdesc[UR4], gdesc[UR6], tmem[UR36], tmem[UR62], idesc[UR63], UP2 ;  /* 0x00ff3e06040075ea */ /* 0x0003e20009200024 */
[----:B------:R-:W-:Y:S01]  /*42a0*/  UPLOP3.LUT UP2, UPT, UPT, UPT, UPT, 0x80, 0x8 ;  /* 0x000000000008789c */ /* 0x000fe20003f4f070 */
[----:B------:R-:W-:Y:S01]  /*42b0*/  UMOV UR33, 0x40004040 ;  /* 0x4000404000217882 */ /* 0x000fe20000000000 */
[----:B------:R-:W-:Y:S01]  /*42c0*/  UMOV UR31, 0x40004040 ;  /* 0x40004040001f7882 */ /* 0x000fe20000000000 */
[----:B------:R2:W-:Y:S01]  /*42d0*/  UTCHMMA.2CTA gdesc[UR32], gdesc[UR34], tmem[UR36], tmem[UR60], idesc[UR61], UPT ;  /* 0x00ff3c22200075ea */ /* 0x0005e2000ba00024 */
        /* <DEDUP_REMOVED lines=14> */
[----:B------:R-:W-:Y:S01]  /*43c0*/  UMOV UR9, 0x40004040 ;  /* 0x4000404000097882 */ /* 0x000fe20000000000 */
[----:B------:R2:W-:Y:S01]  /*43d0*/  UTCHMMA.2CTA gdesc[UR12], gdesc[UR14], tmem[UR36], tmem[UR50], idesc[UR51], UPT ;  /* 0x00ff320e0c0075ea */ /* 0x0005e2000ba00024 */
[----:B------:R2:W-:Y:S01]  /*43e0*/  UTCHMMA.2CTA gdesc[UR8], gdesc[UR10], tmem[UR36], tmem[UR48], idesc[UR49], UPT ;  /* 0x00ff300a080075ea */ /* 0x0005e2000ba00024 */
[----:B------:R2:W-:Y:S01]  /*43f0*/  UTCBAR.2CTA.MULTICAST [UR40], URZ, UR43 ;  /* 0x000000ff280073e9 */ /* 0x0005e2000820082b */
[----:B-1----:R-:W-:Y:S01]  /*4400*/  UMOV UR5, UR38 ;  /* 0x0000002600057c82 */ /* 0x002fe20008000000 */
[----:B------:R-:W-:Y:S05]  /*4410*/  BRA.U UP0, `(.L_x_77) ;  /* 0xfffffffd00007547 */ /* 0x000fea000b83ffff */
.L_x_74:
[----:B------:R-:W-:Y:S01]  /*4420*/  UIADD3 UR4, UPT, UPT, UR46, 0xb0, URZ ;  /* 0x000000b02e047890 */ /* 0x000fe2000fffe0ff */
[----:B------:R-:W-:-:S08]  /*4430*/  UMOV UR37, UR42 ;  /* 0x0000002a00257c82 */ /* 0x000fd00008000000 */
[----:B------:R4:W-:Y:S01]  /*4440*/  UTCBAR.2CTA.MULTICAST [UR4], URZ, UR65 ;  /* 0x000000ff040073e9 */ /* 0x0009e20008200841 */
[----:B------:R-:W-:Y:S02]  /*4450*/  NOP ;  /* 0x0000000000007918 */ /* 0x000fe40000000000 */
.L_x_72:
[----:B----4-:R-:W-:Y:S01]  /*4460*/  UIADD3 UR4, UPT, UPT, UR47, 0x1, URZ ;  /* 0x000000012f047890 */ /* 0x010fe2000fffe0ff */
[----:B------:R-:W-:-:S03]  /*4470*/  ISETP.NE.AND P0, PT, R8, 0x2, PT ;  /* 0x000000020800780c */ /* 0x000fc60003f05270 */
[----:B------:R-:W-:Y:S01]  /*4480*/  UISETP.NE.AND UP0, UPT, UR4, 0x4, UPT ;  /* 0x000000040400788c */ /* 0x000fe2000bf05270 */
[----:B-12---:R-:W-:Y:S02]  /*4490*/  SEL R0, RZ, 0x1, P0 ;  /* 0x00000001ff007807 */ /* 0x006fe40000000000 */
[----:B------:R-:W-:Y:S01]  /*44a0*/  SEL R8, R8, RZ, P0 ;  /* 0x000000ff08087207 */ /* 0x000fe20000000000 */
[----:B------:R-:W-:Y:S01]  /*44b0*/  USEL UR5, URZ, 0x1, UP0 ;  /* 0x00000001ff057887 */ /* 0x000fe20008000000 */
[----:B------:R-:W-:Y:S01]  /*44c0*/  LOP3.LUT R3, R3, R0, RZ, 0x3c, !PT ;  /* 0x0000000003037212 */ /* 0x000fe200078e3cff */
[----:B------:R-:W-:-:S04]  /*44d0*/  USEL UR47, UR4, URZ, UP0 ;  /* 0x000000ff042f7287 */ /* 0x000fc80008000000 */
[----:B------:R-:W-:Y:S01]  /*44e0*/  LOP3.LUT R9, R9, UR5, RZ, 0x3c, !PT ;  /* 0x0000000509097c12 */ /* 0x000fe2000f8e3cff */
[----:B------:R-:W-:Y:S07]  /*44f0*/  @P1 BRA `(.L_x_78) ;  /* 0xfffffff800381947 */ /* 0x000fee000383ffff */
[----:B------:R-:W1:Y:S01]  /*4500*/  S2UR UR8, SR_CgaCtaId ;  /* 0x00000000000879c3 */ /* 0x000e620000008800 */
[----:B------:R-:W-:Y:S01]  /*4510*/  ELECT P0, URZ, PT ;  /* 0x0000000000ff782f */ /* 0x000fe20003800000 */
[----:B------:R-:W-:Y:S01]  /*4520*/  HFMA2 R0, -RZ, RZ, 0, 5.9604644775390625e-08 ;  /* 0x00000001ff007431 */ /* 0x000fe200000001ff */
[----:B------:R-:W-:-:S05]  /*4530*/  UMOV UR4, 0x40 ;  /* 0x0000004000047882 */ /* 0x000fca0000000000 */
[----:B------:R-:W-:Y:S01]  /*4540*/  UVIRTCOUNT.DEALLOC.SMPOOL 0x80 ;  /* 0x000000800000784c */ /* 0x000fe20000000000 */
[----:B------:R-:W-:Y:S02]  /*4550*/  UISETP.NE.AND UP1, UPT, UR68, URZ, UPT ;  /* 0x000000ff4400728c */ /* 0x000fe4000bf25270 */
[----:B-1----:R-:W-:-:S09]  /*4560*/  ULEA UR8, UR8, UR4, 0x18 ;  /* 0x0000000408087291 */ /* 0x002fd2000f8ec0ff */
[----:B------:R1:W-:Y:S01]  /*4570*/  @P0 STS.U8 [UR8+0x1c], R0 ;  /* 0x00001c00ff000988 */ /* 0x0003e20008000008 */
[----:B------:R-:W-:Y:S05]  /*4580*/  BRA.U UP1, `(.L_x_79) ;  /* 0x0000000101a07547 */ /* 0x000fea000b800000 */
[----:B------:R-:W-:Y:S01]  /*4590*/  UIADD3 UR7, UPT, UPT, UR41, 0xd0, URZ ;  /* 0x000000d029077890 */ /* 0x000fe2000fffe0ff */
[----:B------:R-:W-:-:S03]  /*45a0*/  SHF.L.U32 R2, R9, 0x1f, RZ ;  /* 0x0000001f09027819 */ /* 0x000fc600000006ff */
[----:B------:R-:W-:-:S09]  /*45b0*/  ULEA UR4, UR47, UR7, 0x3 ;  /* 0x000000072f047291 */ /* 0x000fd2000f8e18ff */
[----:B------:R-:W2:Y:S02]  /*45c0*/  SYNCS.PHASECHK.TRANS64.TRYWAIT P0, [UR4], R2 ;  /* 0x00000002ff0075a7 */ /* 0x000ea40008001104 */
[----:B--2---:R-:W-:Y:S05]  /*45d0*/  @!P0 BRA `(.L_x_80) ;  /* 0x0000007000688947 */ /* 0x004fea0003800000 */
.L_x_212:
        /* <DEDUP_REMOVED lines=9> */
.L_x_214:
        /* <DEDUP_REMOVED lines=9> */
.L_x_216:
[----:B------:R-:W-:-:S04]  /*4700*/  UIADD3 UR4, UPT, UPT, UR4, 0x1, URZ ;  /* 0x0000000104047890 */ /* 0x000fc8000fffe0ff */
[----:B------:R-:W-:-:S04]  /*4710*/  UISETP.NE.AND UP0, UPT, UR4, 0x4, UPT ;  /* 0x000000040400788c */ /* 0x000fc8000bf05270 */
[----:B------:R-:W-:Y:S02]  /*4720*/  USEL UR5, URZ, 0x1, UP0 ;  /* 0x00000001ff057887 */ /* 0x000fe40008000000 */
[----:B------:R-:W-:-:S04]  /*4730*/  USEL UR4, UR4, URZ, UP0 ;  /* 0x000000ff04047287 */ /* 0x000fc80008000000 */
[----:B------:R-:W-:Y:S01]  /*4740*/  ULEA UR4, UR4, UR7, 0x3 ;  /* 0x0000000704047291 */ /* 0x000fe2000f8e18ff */
[----:B------:R-:W-:-:S04]  /*4750*/  LOP3.LUT R2, R2, UR5, RZ, 0x3c, !PT ;  /* 0x0000000502027c12 */ /* 0x000fc8000f8e3cff */
[----:B------:R-:W-:Y:S01]  /*4760*/  SHF.L.U32 R2, R2, 0x1f, RZ ;  /* 0x0000001f02027819 */ /* 0x000fe200000006ff */
[----:B-1----:R-:W-:-:S04]  /*4770*/  IMAD.U32 R0, RZ, RZ, UR4 ;  /* 0x00000004ff007e24 */ /* 0x002fc8000f8e00ff */
[----:B------:R1:W2:Y:S03]  /*4780*/  SYNCS.PHASECHK.TRANS64.TRYWAIT P0, [R0+URZ], R2 ;  /* 0x00000002000075a7 */ /* 0x0002a600080011ff */
[----:B--2---:R-:W-:Y:S05]  /*4790*/  @!P0 NANOSLEEP.SYNCS 0x989680 ;  /* 0x009896800000895d */ /* 0x004fea0003900000 */
[----:B------:R-:W2:Y:S02]  /*47a0*/  @!P0 SYNCS.PHASECHK.TRANS64 P0, [R0+URZ], R2 ;  /* 0x00000002000085a7 */ /* 0x000ea400080010ff */
[----:B--2---:R-:W-:Y:S05]  /*47b0*/  @P0 BRA `(.L_x_83) ;  /* 0x0000000000200947 */ /* 0x004fea0003800000 */
.L_x_84:
[----:B--2---:R2:W4:Y:S02]  /*47c0*/  SYNCS.PHASECHK.TRANS64.TRYWAIT P0, [R0+URZ], R2 ;  /* 0x00000002000075a7 */ /* 0x00452400080011ff */
[----:B----4-:R-:W-:Y:S05]  /*47d0*/  @!P0 NANOSLEEP.SYNCS 0x989680 ;  /* 0x009896800000895d */ /* 0x010fea0003900000 */
[----:B------:R-:W4:Y:S02]  /*47e0*/  @!P0 SYNCS.PHASECHK.TRANS64 P0, [R0+URZ], R2 ;  /* 0x00000002000085a7 */ /* 0x000f2400080010ff */
[----:B----4-:R-:W-:Y:S05]  /*47f0*/  @!P0 BRA `(.L_x_84) ;  /* 0xfffffffc00f08947 */ /* 0x010fea000383ffff */
[----:B------:R-:W-:Y:S05]  /*4800*/  BRA `(.L_x_83) ;  /* 0x00000000000c7947 */ /* 0x000fea0003800000 */
.L_x_79:
[----:B------:R-:W-:-:S04]  /*4810*/  UIADD3 UR4, UPT, UPT, UR41, 0x110, URZ ;  /* 0x0000011029047890 */ /* 0x000fc8000fffe0ff */
[----:B------:R-:W-:-:S09]  /*4820*/  UPRMT UR4, UR69, 0x654, UR4 ;  /* 0x0000065445047896 */ /* 0x000fd20008000004 */
[----:B------:R-:W-:Y:S03]  /*4830*/  SYNCS.ARRIVE.TRANS64.RED.A1T0 RZ, [UR4], RZ ;  /* 0x000000ffffff79a7 */ /* 0x000fe60008100404 */
.L_x_83:
[----:B-12---:R-:W-:Y:S01]  /*4840*/  SHF.L.U32 R2, RZ, 0x1f, RZ ;  /* 0x0000001fff027819 */ /* 0x006fe200000006ff */
[----:B------:R-:W-:Y:S01]  /*4850*/  UIADD3 UR4, UPT, UPT, UR41, 0x110, URZ ;  /* 0x0000011029047890 */ /* 0x000fe2000fffe0ff */
[----:B------:R-:W-:Y:S02]  /*4860*/  PLOP3.LUT P0, PT, PT, PT, UP1, 0x80, 0x8 ;  /* 0x000000000008781c */ /* 0x000fe40003f0f018 */
[----:B------:R-:W1:Y:S02]  /*4870*/  SYNCS.PHASECHK.TRANS64.TRYWAIT P1, [UR41+0x110], R2 ;  /* 0x00011002ff0075a7 */ /* 0x000e640008021129 */
[----:B-1----:R-:W-:Y:S09]  /*4880*/  @!P1 BRA `(.L_x_85) ;  /* 0x0000007000049947 */ /* 0x002ff20003800000 */
.L_x_218:
[----:B------:R-:W-:Y:S01]  /*4890*/  @!UP1 UPRMT UR4, UR69, 0x654, UR4 ;  /* 0x0000065445049896 */ /* 0x000fe20008000004 */
[----:B------:R-:W-:Y:S01]  /*48a0*/  UMOV UR5, 0xffff ;  /* 0x0000ffff00057882 */ /* 0x000fe20000000000 */
[----:B------:R-:W-:-:S07]  /*48b0*/  UMOV UR6, 0x1 ;  /* 0x0000000100067882 */ /* 0x000fce0000000000 */
[----:B------:R-:W-:Y:S01]  /*48c0*/  @!P0 SYNCS.ARRIVE.TRANS64.RED.A1T0 RZ, [UR4], RZ ;  /* 0x000000ffffff89a7 */ /* 0x000fe20008100404 */
[----:B------:R-:W-:Y:S01]  /*48d0*/  NOP ;  /* 0x0000000000007918 */ /* 0x000fe20000000000 */
[----:B-1----:R-:W1:Y:S01]  /*48e0*/  LDS R0, [UR8+0x14] ;  /* 0x00001408ff007984 */ /* 0x002e620008000800 */
[----:B------:R-:W-:-:S04]  /*48f0*/  ULOP3.LUT UR4, UR67, 0xffff, URZ, 0xc0, !UPT ;  /* 0x0000ffff43047892 */ /* 0x000fc8000f8ec0ff */
[----:B------:R-:W-:-:S04]  /*4900*/  USHF.R.U32.HI UR4, URZ, 0x5, UR4 ;  /* 0x00000005ff047899 */ /* 0x000fc80008011604 */
[----:B------:R-:W-:Y:S02]  /*4910*/  USHF.L.U32 UR5, UR5, UR4, URZ ;  /* 0x0000000405057299 */ /* 0x000fe400080006ff */
[----:B------:R-:W-:-:S04]  /*4920*/  USHF.L.U32 UR4, UR6, UR4, URZ ;  /* 0x0000000406047299 */ /* 0x000fc800080006ff */
[----:B-1----:R-:W-:-:S04]  /*4930*/  LOP3.LUT R0, R0, UR5, RZ, 0xc0, !PT ;  /* 0x0000000500007c12 */ /* 0x002fc8000f8ec0ff */
[----:B------:R-:W-:-:S13]  /*4940*/  ISETP.NE.AND P0, PT, R0, UR5, PT ;  /* 0x0000000500007c0c */ /* 0x000fda000bf05270 */
[----:B------:R-:W-:Y:S05]  /*4950*/  @P0 BRA `(.L_x_86) ;  /* 0x0000000000580947 */ /* 0x000fea0003800000 */
[----:B------:R-:W1:Y:S02]  /*4960*/  LDS R0, [UR8+0x18] ;  /* 0x00001808ff007984 */ /* 0x000e640008000800 */
[----:B-1----:R-:W-:-:S04]  /*4970*/  LOP3.LUT R0, R0, UR4, RZ, 0xc0, !PT ;  /* 0x0000000400007c12 */ /* 0x002fc8000f8ec0ff */
[----:B------:R-:W-:-:S13]  /*4980*/  ISETP.NE.AND P0, PT, R0, UR4, PT ;  /* 0x0000000400007c0c */ /* 0x000fda000bf05270 */
[----:B------:R-:W-:Y:S05]  /*4990*/  @P0 BRA `(.L_x_87) ;  /* 0x00000000003c0947 */ /* 0x000fea0003800000 */
[----:B------:R-:W1:Y:S01]  /*49a0*/  S2R R2, SR_LANEID ;  /* 0x0000000000027919 */ /* 0x000e620000000000 */
[----:B------:R-:W-:-:S06]  /*49b0*/  ULOP3.LUT UR5, URZ, UR5, URZ, 0x33, !UPT ;  /* 0x00000005ff057292 */ /* 0x000fcc000f8e33ff */
[----:B------:R-:W-:-:S04]  /*49c0*/  IMAD.U32 R0, RZ, RZ, UR5 ;  /* 0x00000005ff007e24 */ /* 0x000fc8000f8e00ff */
[----:B------:R2:W4:Y:S02]  /*49d0*/  REDUX UR7, R0 ;  /* 0x00000000000773c4 */ /* 0x0005240000000000 */
[----:B------:R1:W-:Y:S01]  /*49e0*/  UTCATOMSWS.AND URZ, UR5 ;  /* 0x0000000500ff79e3 */ /* 0x0003e20008000000 */
[----:B--2---:R-:W-:Y:S01]  /*49f0*/  LOP3.LUT R0, RZ, UR4, RZ, 0x33, !PT ;  /* 0x00000004ff007c12 */ /* 0x004fe2000f8e33ff */
[----:B------:R-:W-:Y:S02]  /*4a00*/  VOTEU.ANY UR4, UPT, PT ;  /* 0x0000000000047886 */ /* 0x000fe400038e0100 */
[----:B------:R-:W-:Y:S02]  /*4a10*/  UFLO.U32 UR4, UR4 ;  /* 0x00000004000472bd */ /* 0x000fe400080e0000 */
[----:B------:R-:W2:Y:S04]  /*4a20*/  REDUX UR6, R0 ;  /* 0x00000000000673c4 */ /* 0x000ea80000000000 */
[----:B-1----:R-:W-:-:S02]  /*4a30*/  ISETP.EQ.U32.AND P0, PT, R2, UR4, PT ;  /* 0x0000000402007c0c */ /* 0x002fc4000bf02070 */
[----:B----4-:R-:W-:-:S11]  /*4a40*/  MOV R2, UR7 ;  /* 0x0000000700027c02 */ /* 0x010fd60008000f00 */
[----:B------:R1:W-:Y:S01]  /*4a50*/  @P0 ATOMS.AND RZ, [UR8+0x14], R2 ;  /* 0x00001402ffff098c */ /* 0x0003e2000a800008 */
[----:B--2---:R-:W-:-:S05]  /*4a60*/  IMAD.U32 R0, RZ, RZ, UR6 ;  /* 0x00000006ff007e24 */ /* 0x004fca000f8e00ff */
[----:B------:R1:W-:Y:S01]  /*4a70*/  @P0 ATOMS.AND RZ, [UR8+0x18], R0 ;  /* 0x00001800ffff098c */ /* 0x0003e2000a800008 */
[----:B------:R-:W-:Y:S05]  /*4a80*/  BRA `(.L_x_88) ;  /* 0x0000000000147947 */ /* 0x000fea0003800000 */
.L_x_87:
[----:B------:R-:W-:Y:S02]  /*4a90*/  MOV R2, 0x4ab0 ;  /* 0x00004ab000027802 */ /* 0x000fe40000000f00 */
[----:B---3-5:R-:W-:Y:S05]  /*4aa0*/  CALL.REL.NOINC `($__internal_0_$__cuda_sm10x_tcgen05_guardrail_trap_col_being_dealloced_not_returned_by_alloc) ;  /* 0x0000007400947944 */ /* 0x028fea0003c00000 */
[----:B------:R-:W-:Y:S05]  /*4ab0*/  BRA `(.L_x_88) ;  /* 0x0000000000087947 */ /* 0x000fea0003800000 */
.L_x_86:
[----:B------:R-:W-:Y:S02]  /*4ac0*/  MOV R2, 0x4ae0 ;  /* 0x00004ae000027802 */ /* 0x000fe40000000f00 */
[----:B---3-5:R-:W-:Y:S05]  /*4ad0*/  CALL.REL.NOINC `($__internal_2_$__cuda_sm10x_tcgen05_guardrail_trap_unallocated_columns_being_dealloced) ;  /* 0x0000007400a07944 */ /* 0x028fea0003c00000 */
.L_x_88:
[----:B------:R-:W-:Y:S01]  /*4ae0*/  NOP ;  /* 0x0000000000007918 */ /* 0x000fe20000000000 */
[----:B------:R-:W-:Y:S05]  /*4af0*/  EXIT ;  /* 0x000000000000794d */ /* 0x000fea0003800000 */
.L_x_59:
[----:B------:R-:W-:-:S09]  /*4b00*/  UISETP.NE.OR UP0, UPT, UR21, 0x3, !UP3 ;  /* 0x000000031500788c */ /* 0x000fd2000df05670 */
[----:B------:R-:W-:Y:S05]  /*4b10*/  BRA.U UP0, `(.L_x_89) ;  /* 0x0000001500c47547 */ /* 0x000fea000b800000 */
[----:B------:R-:W1:Y:S01]  /*4b20*/  LDCU UR37, c[0x0][0x370] ;  /* 0x00006e00ff2577ac */ /* 0x000e620008000800 */
[----:B------:R-:W2:Y:S01]  /*4b30*/  LDC.64 R16, c[0x0][0x348] ;  /* 0x0000d200ff107b82 */ /* 0x000ea20000000a00 */
[----:B------:R-:W-:Y:S01]  /*4b40*/  HFMA2 R14, -RZ, RZ, 0, 0 ;  /* 0x00000000ff0e7431 */ /* 0x000fe200000001ff */
[----:B------:R-:W-:Y:S01]  /*4b50*/  MOV R13, RZ ;  /* 0x000000ff000d7202 */ /* 0x000fe20000000f00 */
[----:B------:R-:W1:Y:S01]  /*4b60*/  LDCU.128 UR48, c[0x0][0xb10] ;  /* 0x00016200ff3077ac */ /* 0x000e620008000c00 */
[----:B------:R-:W-:Y:S01]  /*4b70*/  HFMA2 R7, -RZ, RZ, 0, 0.0078125 ;  /* 0x00002000ff077431 */ /* 0x000fe200000001ff */
[----:B------:R-:W3:Y:S03]  /*4b80*/  LDCU UR31, c[0x0][0x374] ;  /* 0x00006e80ff1f77ac */ /* 0x000ee60008000800 */
[----:B------:R-:W4:Y:S01]  /*4b90*/  LDC.64 R2, c[0x0][0x888] ;  /* 0x00022200ff027b82 */ /* 0x000f220000000a00 */
[----:B------:R-:W3:Y:S01]  /*4ba0*/  LDCU UR15, c[0x0][0xb0c] ;  /* 0x00016180ff0f77ac */ /* 0x000ee20008000800 */
[----:B------:R-:W2:Y:S06]  /*4bb0*/  LDCU UR46, c[0x0][0xb20] ;  /* 0x00016400ff2e77ac */ /* 0x000eac0008000800 */
[----:B------:R-:W4:Y:S01]  /*4bc0*/  LDC.64 R4, c[0x0][0x890] ;  /* 0x00022400ff047b82 */ /* 0x000f220000000a00 */
[----:B------:R-:W2:Y:S01]  /*4bd0*/  LDCU UR4, c[0x0][0xb30] ;  /* 0x00016600ff0477ac */ /* 0x000ea20008000800 */
[----:B-1----:R-:W-:-:S02]  /*4be0*/  UIMAD.WIDE.U32 UR6, UR37, UR48, URZ ;  /* 0x00000030250672a5 */ /* 0x002fc4000f8e00ff */
[----:B---3--:R-:W-:Y:S01]  /*4bf0*/  UIMAD.WIDE.U32 UR8, UR31, UR51, URZ ;  /* 0x000000331f0872a5 */ /* 0x008fe2000f8e00ff */
[----:B------:R-:W-:Y:S01]  /*4c00*/  UMOV UR21, 0x400 ;  /* 0x0000040000157882 */ /* 0x000fe20000000000 */
[----:B------:R-:W-:Y:S02]  /*4c10*/  UPLOP3.LUT UP1, UPT, UPT, UPT, UPT, 0x40, 0x4 ;  /* 0x000000000004789c */ /* 0x000fe40003f2e870 */
[----:B------:R-:W-:Y:S01]  /*4c20*/  ULEA UR21, UR52, UR21, 0x18 ;  /* 0x0000001534157291 */ /* 0x000fe2000f8ec0ff */
[----:B------:R-:W-:Y:S02]  /*4c30*/  UMOV UR6, UR7 ;  /* 0x0000000700067c82 */ /* 0x000fe40008000000 */
[----:B------:R-:W-:Y:S01]  /*4c40*/  UMOV UR38, UR9 ;  /* 0x0000000900267c82 */ /* 0x000fe20008000000 */
[----:B------:R-:W-:Y:S02]  /*4c50*/  UISETP.GE.AND UP0, UPT, UR45, 0x1, UPT ;  /* 0x000000012d00788c */ /* 0x000fe4000bf06270 */
[----:B------:R-:W-:Y:S01]  /*4c60*/  UISETP.NE.AND UP4, UPT, UR45, 0x1, UPT ;  /* 0x000000012d00788c */ /* 0x000fe2000bf85270 */
[----:B------:R-:W1:Y:S01]  /*4c70*/  LDCU.64 UR22, c[0x0][0xb28] ;  /* 0x00016500ff1677ac */ /* 0x000e620008000a00 */
[----:B------:R-:W-:-:S02]  /*4c80*/  UISETP.NE.AND UP6, UPT, UR15, 0x1, UPT ;  /* 0x000000010f00788c */ /* 0x000fc4000bfc5270 */
[----:B------:R-:W-:Y:S02]  /*4c90*/  UISETP.NE.AND UP5, UPT, UR50, 0x1, UPT ;  /* 0x000000013200788c */ /* 0x000fe4000bfa5270 */
[----:B------:R-:W-:Y:S02]  /*4ca0*/  UIADD3 UR41, UPT, UPT, UR21, 0x40, URZ ;  /* 0x0000004015297890 */ /* 0x000fe4000fffe0ff */
[----:B------:R-:W-:Y:S02]  /*4cb0*/  UIADD3 UR33, UPT, UPT, UR21, 0x48, URZ ;  /* 0x0000004815217890 */ /* 0x000fe4000fffe0ff */
[----:B------:R-:W-:Y:S02]  /*4cc0*/  UIADD3 UR25, UPT, UPT, UR21, 0x50, URZ ;  /* 0x0000005015197890 */ /* 0x000fe4000fffe0ff */
[----:B------:R-:W-:Y:S02]  /*4cd0*/  UIADD3 UR17, UPT, UPT, UR21, 0x58, URZ ;  /* 0x0000005815117890 */ /* 0x000fe4000fffe0ff */
[----:B------:R-:W-:-:S02]  /*4ce0*/  USHF.R.U32.HI UR39, URZ, UR49, UR6 ;  /* 0x00000031ff277299 */ /* 0x000fc40008011606 */
[----:B--2---:R-:W-:Y:S02]  /*4cf0*/  USHF.R.U32.HI UR38, URZ, UR46, UR38 ;  /* 0x0000002eff267299 */ /* 0x004fe40008011626 */
[----:B------:R-:W-:-:S11]  /*4d00*/  UISETP.NE.AND UP3, UPT, UR4, 0x1, UPT ;  /* 0x000000010400788c */ /* 0x000fd6000bf65270 */
.L_x_104:
[C---:B------:R-:W-:Y:S02]  /*4d10*/  LEA R12, R14.reuse, UR21, 0x3 ;  /* 0x000000150e0c7c11 */ /* 0x040fe4000f8e18ff */
[----:B------:R-:W-:Y:S02]  /*4d20*/  SHF.L.U32 R0, R13, 0x1f, RZ ;  /* 0x0000001f0d007819 */ /* 0x000fe400000006ff */
[----:B------:R-:W-:Y:S02]  /*4d30*/  LEA R8, R14, UR21, 0x4 ;  /* 0x000000150e087c11 */ /* 0x000fe4000f8e20ff */
[----:B--2---:R-:W2:Y:S02]  /*4d40*/  SYNCS.PHASECHK.TRANS64.TRYWAIT P0, [R12+URZ+0x90], R0 ;  /* 0x000090000c0075a7 */ /* 0x004ea400080011ff */
[----:B--2---:R-:W-:Y:S05]  /*4d50*/  @!P0 BRA `(.L_x_90) ;  /* 0x0000006800e88947 */ /* 0x004fea0003800000 */
.L_x_219:
[----:B------:R-:W3:Y:S01]  /*4d60*/  LDS.128 R8, [R8+0x120] ;  /* 0x0001200008087984 */ /* 0x000ee20000000c00 */
[----:B------:R-:W-:Y:S01]  /*4d70*/  UISETP.GE.AND UP0, UPT, UR45, 0x1, UPT ;  /* 0x000000012d00788c */ /* 0x000fe2000bf06270 */
[----:B------:R-:W-:Y:S01]  /*4d80*/  @!PT LDS RZ, [RZ] ;  /* 0x00000000fffff984 */ /* 0x000fe20000000800 */
[----:B------:R-:W-:Y:S01]  /*4d90*/  @!PT LDS RZ, [RZ] ;  /* 0x00000000fffff984 */ /* 0x000fe20000000800 */
[----:B------:R-:W-:Y:S01]  /*4da0*/  @!PT LDS RZ, [RZ] ;  /* 0x00000000fffff984 */ /* 0x000fe20000000800 */
[----:B------:R-:W-:Y:S01]  /*4db0*/  @!PT LDS RZ, [RZ] ;  /* 0x00000000fffff984 */ /* 0x000fe20000000800 */
[----:B------:R1:W-:Y:S06]  /*4dc0*/  MEMBAR.ALL.CTA ;  /* 0x0000000000007992 */ /* 0x0003ec0000008000 */
[----:B-1----:R-:W1:Y:S01]  /*4dd0*/  FENCE.VIEW.ASYNC.S ;  /* 0x00000000000073c6 */ /* 0x002e620000000000 */
[----:B---3--:R-:W-:Y:S11]  /*4de0*/  LOP3.LUT P0, RZ, R10, 0x1, RZ, 0xc0, !PT ;  /* 0x000000010aff7812 */ /* 0x008ff6000780c0ff */
[----:B------:R-:W-:Y:S02]  /*4df0*/  @!UPT UIADD3 URZ, UPT, UPT, URZ, URZ, URZ ;  /* 0x000000fffffff290 */ /* 0x000fe4000fffe0ff */
[----:B-1----:R-:W-:Y:S01]  /*4e00*/  VOTEU.ANY UP2, P0 ;  /* 0x0000000000ff7886 */ /* 0x002fe20000040100 */
[----:B------:R-:W-:Y:S11]  /*4e10*/  PLOP3.LUT P0, PT, PT, PT, UP2, 0x80, 0x8 ;  /* 0x000000000008781c */ /* 0x000ff60003f0f028 */
[----:B------:R-:W-:Y:S02]  /*4e20*/  @!UPT UIADD3 URZ, UPT, UPT, URZ, URZ, URZ ;  /* 0x000000fffffff290 */ /* 0x000fe4000fffe0ff */
[----:B--2---:R-:W-:Y:S02]  /*4e30*/  @P0 SHF.R.U32.HI R0, RZ, 0x10, R9 ;  /* 0x00000010ff000819 */ /* 0x004fe40000011609 */
[----:B------:R-:W-:Y:S02]  /*4e40*/  @P0 MOV R6, R8 ;  /* 0x0000000800060202 */ /* 0x000fe40000000f00 */
[----:B------:R-:W-:Y:S01]  /*4e50*/  @P0 R2UR UR4, R0 ;  /* 0x00000000000402ca */ /* 0x000fe200000e0000 */
[----:B------:R-:W-:Y:S01]  /*4e60*/  VIADD R0, R12, 0xa0 ;  /* 0x000000a00c007836 */ /* 0x000fe20000000000 */
[----:B------:R-:W-:Y:S02]  /*4e70*/  @P0 LOP3.LUT R8, R9, 0xffff, RZ, 0xc0, !PT ;  /* 0x0000ffff09080812 */ /* 0x000fe400078ec0ff */
[----:B------:R-:W-:Y:S02]  /*4e80*/  @P0 R2UR UR6, R6 ;  /* 0x00000000060602ca */ /* 0x000fe400000e0000 */
[----:B------:R-:W-:Y:S02]  /*4e90*/  PRMT R0, RZ, 0x654, R0 ;  /* 0x00000654ff007816 */ /* 0x000fe40000000000 */
[----:B------:R-:W-:Y:S02]  /*4ea0*/  @P0 R2UR UR5, R8 ;  /* 0x00000000080502ca */ /* 0x000fe400000e0000 */
[----:B------:R1:W-:Y:S03]  /*4eb0*/  SYNCS.ARRIVE.TRANS64.RED.A1T0 RZ, [R0+URZ], RZ ;  /* 0x000000ff00ff79a7 */ /* 0x0003e600081004ff */
[----:B------:R-:W-:Y:S04]  /*4ec0*/  @UP2 UMOV UR30, UR4 ;  /* 0x00000004001e2c82 */ /* 0x000fe80008000000 */
[----:B------:R-:W-:Y:S04]  /*4ed0*/  @UP2 UMOV UR14, UR6 ;  /* 0x00000006000e2c82 */ /* 0x000fe80008000000 */
[----:B------:R-:W-:Y:S01]  /*4ee0*/  @UP2 UMOV UR13, UR5 ;  /* 0x00000005000d2c82 */ /* 0x000fe20008000000 */
[----:B------:R-:W-:Y:S05]  /*4ef0*/  BRA.U !UP0, `(.L_x_91) ;  /* 0x0000000108a47547 */ /* 0x000fea000b800000 */
[----:B------:R-:W-:Y:S02]  /*4f00*/  UIMAD.WIDE.U32 UR18, UR13, UR51, URZ ;  /* 0x000000330d1272a5 */ /* 0x000fe4000f8e00ff */
[----:B------:R-:W-:Y:S02]  /*4f10*/  UIMAD.WIDE.U32 UR26, UR14, UR48, URZ ;  /* 0x000000300e1a72a5 */ /* 0x000fe4000f8e00ff */
[----:B------:R-:W-:Y:S02]  /*4f20*/  USEL UR4, UR31, UR38, !UP5 ;  /* 0x000000261f047287 */ /* 0x000fe4000e800000 */
[----:B------:R-:W-:Y:S02]  /*4f30*/  USEL UR7, UR37, UR39, !UP6 ;  /* 0x0000002725077287 */ /* 0x000fe4000f000000 */
[----:B------:R-:W-:Y:S02]  /*4f40*/  UIMAD.WIDE.U32 UR8, UR4, UR22, URZ ;  /* 0x00000016040872a5 */ /* 0x000fe4000f8e00ff */
[----:B------:R-:W-:Y:S01]  /*4f50*/  UIMAD.WIDE.U32 UR10, UR7, UR22, URZ ;  /* 0x00000016070a72a5 */ /* 0x000fe2000f8e00ff */
[----:B------:R-:W-:Y:S02]  /*4f60*/  UMOV UR5, UR19 ;  /* 0x0000001300057c82 */ /* 0x000fe40008000000 */
[----:B------:R-:W-:Y:S03]  /*4f70*/  USHF.R.U32.HI UR6, URZ, UR46, UR5 ;  /* 0x0000002eff067299 */ /* 0x000fe60008011605 */
[----:B------:R-:W-:Y:S01]  /*4f80*/  UMOV UR5, UR27 ;  /* 0x0000001b00057c82 */ /* 0x000fe20008000000 */
[----:B------:R-:W-:Y:S02]  /*4f90*/  USEL UR6, UR13, UR6, !UP5 ;  /* 0x000000060d067287 */ /* 0x000fe4000e800000 */
[----:B------:R-:W-:Y:S03]  /*4fa0*/  USHF.R.U32.HI UR12, URZ, UR49, UR5 ;  /* 0x00000031ff0c7299 */ /* 0x000fe60008011605 */
[----:B------:R-:W-:Y:S02]  /*4fb0*/  UMOV UR5, UR9 ;  /* 0x0000000900057c82 */ /* 0x000fe40008000000 */
[----:B------:R-:W-:Y:S03]  /*4fc0*/  @UP4 USHF.R.U32.HI UR4, URZ, UR23, UR5 ;  /* 0x00000017ff044299 */ /* 0x000fe60008011605 */
[----:B------:R-:W-:Y:S01]  /*4fd0*/  UMOV UR5, UR11 ;  /* 0x0000000b00057c82 */ /* 0x000fe20008000000 */
[----:B------:R-:W-:Y:S02]  /*4fe0*/  UIMAD UR4, UR45, UR4, URZ ;  /* 0x000000042d0472a4 */ /* 0x000fe4000f8e02ff */
[----:B------:R-:W-:Y:S02]  /*4ff0*/  @UP4 USHF.R.U32.HI UR7, URZ, UR23, UR5 ;  /* 0x00000017ff074299 */ /* 0x000fe40008011605 */
[----:B------:R-:W-:Y:S02]  /*5000*/  UIMAD.WIDE.U32 UR10, UR6, UR22, URZ ;  /* 0x00000016060a72a5 */ /* 0x000fe4000f8e00ff */
[----:B------:R-:W-:Y:S02]  /*5010*/  USEL UR5, UR14, UR12, !UP6 ;  /* 0x0000000c0e057287 */ /* 0x000fe4000f000000 */
[----:B------:R-:W-:Y:S02]  /*5020*/  UIMAD UR8, UR45, UR7, URZ ;  /* 0x000000072d0872a4 */ /* 0x000fe4000f8e02ff */
[----:B------:R-:W-:Y:S03]  /*5030*/  UISETP.GE.AND UP0, UPT, UR6, UR4, UPT ;  /* 0x000000040600728c */ /* 0x000fe6000bf06270 */
[----:B------:R-:W-:Y:S01]  /*5040*/  UMOV UR4, UR11 ;  /* 0x0000000b00047c82 */ /* 0x000fe20008000000 */
[----:B------:R-:W-:Y:S02]  /*5050*/  UISETP.GE.OR UP0, UPT, UR5, UR8, UP0 ;  /* 0x000000080500728c */ /* 0x000fe40008706670 */
[----:B------:R-:W-:Y:S02]  /*5060*/  USHF.R.U32.HI UR4, URZ, UR23, UR4 ;  /* 0x00000017ff047299 */ /* 0x000fe40008011604 */
[----:B------:R-:W-:Y:S02]  /*5070*/  UIMAD.WIDE.U32 UR8, UR5, UR22, URZ ;  /* 0x00000016050872a5 */ /* 0x000fe4000f8e00ff */
[----:B------:R-:W-:Y:S04]  /*5080*/  USEL UR10, UR6, UR4, !UP4 ;  /* 0x00000004060a7287 */ /* 0x000fe8000e000000 */
[----:B------:R-:W-:Y:S01]  /*5090*/  UIADD3 UR11, UPT, UPT, -UR10, URZ, URZ ;  /* 0x000000ff0a0b7290 */ /* 0x000fe2000fffe1ff */
[----:B------:R-:W-:Y:S02]  /*50a0*/  @!UP0 UMOV UR4, UR9 ;  /* 0x0000000900048c82 */ /* 0x000fe40008000000 */
[----:B------:R-:W-:Y:S02]  /*50b0*/  @!UP0 USHF.R.U32.HI UR4, URZ, UR23, UR4 ;  /* 0x00000017ff048299 */ /* 0x000fe40008011604 */
[----:B------:R-:W-:Y:S02]  /*50c0*/  UIMAD UR8, UR45, UR11, UR6 ;  /* 0x0000000b2d0872a4 */ /* 0x000fe4000f8e0206 */
[----:B------:R-:W-:Y:S04]  /*50d0*/  @!UP0 USEL UR4, UR5, UR4, !UP4 ;  /* 0x0000000405048287 */ /* 0x000fe8000e000000 */
[----:B------:R-:W-:Y:S02]  /*50e0*/  @!UP0 UIMAD UR7, UR7, UR8, UR4 ;  /* 0x00000008070782a4 */ /* 0x000fe4000f8e0204 */
[----:B------:R-:W-:Y:S02]  /*50f0*/  @!UP0 UIADD3 UR9, UPT, UPT, UR10, -UR4, URZ ;  /* 0x800000040a098290 */ /* 0x000fe4000fffe0ff */
[----:B------:R-:W-:Y:S02]  /*5100*/  UIADD3 UR8, UPT, UPT, -UR6, URZ, URZ ;  /* 0x000000ff06087290 */ /* 0x000fe4000fffe1ff */
[----:B------:R-:W-:Y:S02]  /*5110*/  UIADD3 UR4, UPT, UPT, -UR5, URZ, URZ ;  /* 0x000000ff05047290 */ /* 0x000fe4000fffe1ff */
[----:B------:R-:W-:Y:S03]  /*5120*/  @!UP0 UIMAD UR6, UR9, UR45, UR5 ;  /* 0x0000002d090682a4 */ /* 0x000fe6000f8e0205 */
[----:B------:R-:W-:Y:S01]  /*5130*/  @!UP0 UMOV UR5, UR7 ;  /* 0x0000000700058c82 */ /* 0x000fe20008000000 */
[----:B------:R-:W-:Y:S02]  /*5140*/  UIMAD UR7, UR15, UR4, UR14 ;  /* 0x000000040f0772a4 */ /* 0x000fe4000f8e020e */
[----:B------:R-:W-:Y:S02]  /*5150*/  UIMAD UR4, UR50, UR8, UR13 ;  /* 0x00000008320472a4 */ /* 0x000fe4000f8e020d */
[----:B------:R-:W-:Y:S02]  /*5160*/  UIMAD UR14, UR5, UR15, UR7 ;  /* 0x0000000f050e72a4 */ /* 0x000fe4000f8e0207 */
[----:B------:R-:W-:Y:S11]  /*5170*/  UIMAD UR13, UR6, UR50, UR4 ;  /* 0x00000032060d72a4 */ /* 0x000ff6000f8e0204 */
[----:B------:R-:W-:Y:S01]  /*5180*/  @!UPT UIADD3 URZ, UPT, UPT, URZ, URZ, URZ ;  /* 0x000000fffffff290 */ /* 0x000fe2000fffe0ff */
.L_x_91:
[----:B------:R-:W2:Y:S01]  /*5190*/  @!UP3 LDCU.128 UR8, c[0x0][0xb10] ;  /* 0x00016200ff08b7ac */ /* 0x000ea20008000c00 */
[----:B------:R-:W-:Y:S01]  /*51a0*/  IMAD.MOV.U32 R10, RZ, RZ, 0x1 ;  /* 0x00000001ff0a7424 */ /* 0x000fe200078e00ff */
[C---:B----4-:R-:W-:Y:S02]  /*51b0*/  ISETP.NE.U32.AND P1, PT, R4.reuse, RZ, PT ;  /* 0x000000ff0400720c */ /* 0x050fe40003f25070 */
[----:B------:R-:W-:Y:S02]  /*51c0*/  ISETP.NE.U32.AND P0, PT, R4, RZ, PT ;  /* 0x000000ff0400720c */ /* 0x000fe40003f05070 */
[C---:B------:R-:W-:Y:S01]  /*51d0*/  ISETP.NE.AND.EX P1, PT, R5.reuse, RZ, PT, P1 ;  /* 0x000000ff0500720c */ /* 0x040fe20003f25310 */
[----:B------:R-:W3:Y:S01]  /*51e0*/  @!UP3 LDCU UR5, c[0x0][0xb0c] ;  /* 0x00016180ff05b7ac */ /* 0x000ee20008000800 */
[----:B------:R-:W-:Y:S02]  /*51f0*/  ISETP.NE.AND.EX P0, PT, R5, RZ, PT, P0 ;  /* 0x000000ff0500720c */ /* 0x000fe40003f05300 */
[----:B------:R-:W-:Y:S01]  /*5200*/  SHF.L.U32 R10, R10, 0x1f, RZ ;  /* 0x0000001f0a0a7819 */ /* 0x000fe200000006ff */
[----:B------:R-:W-:Y:S02]  /*5210*/  USHF.L.U32 UR43, UR16, 0x7, URZ ;  /* 0x00000007102b7899 */ /* 0x000fe400080006ff */
[----:B------:R-:W-:Y:S02]  /*5220*/  USHF.L.U32 UR42, UR20, 0x7, URZ ;  /* 0x00000007142a7899 */ /* 0x000fe400080006ff */
[----:B--2---:R-:W-:Y:S07]  /*5230*/  UIMAD.WIDE.U32 UR6, UR14, UR8, URZ ;  /* 0x000000080e0672a5 */ /* 0x004fee000f8e00ff */
[----:B------:R-:W-:Y:S01]  /*5240*/  @!UP3 UMOV UR4, UR7 ;  /* 0x000000070004bc82 */ /* 0x000fe20008000000 */
[----:B---3--:R-:W-:Y:S02]  /*5250*/  @!UP3 UISETP.NE.AND UP0, UPT, UR5, 0x1, UPT ;  /* 0x000000010500b88c */ /* 0x008fe4000bf05270 */
[----:B------:R-:W-:Y:S02]  /*5260*/  @!UP3 USHF.R.U32.HI UR4, URZ, UR9, UR4 ;  /* 0x00000009ff04b299 */ /* 0x000fe40008011604 */
[----:B------:R-:W-:Y:S02]  /*5270*/  UIMAD.WIDE.U32 UR6, UR13, UR11, URZ ;  /* 0x0000000b0d0672a5 */ /* 0x000fe4000f8e00ff */
[----:B------:R-:W-:Y:S02]  /*5280*/  @!UP3 USEL UR8, UR14, UR4, !UP0 ;  /* 0x000000040e08b287 */ /* 0x000fe4000c000000 */
[----:B------:R-:W-:Y:S03]  /*5290*/  @!UP3 UISETP.NE.AND UP0, UPT, UR10, 0x1, UPT ;  /* 0x000000010a00b88c */ /* 0x000fe6000bf05270 */
[----:B------:R-:W-:Y:S02]  /*52a0*/  @!UP3 UMOV UR6, UR7 ;  /* 0x000000070006bc82 */ /* 0x000fe40008000000 */
[----:B------:R-:W2:Y:S02]  /*52b0*/  @!UP3 LDCU UR4, c[0x0][0xb20] ;  /* 0x00016400ff04b7ac */ /* 0x000ea40008000800 */
[----:B--2---:R-:W-:Y:S04]  /*52c0*/  @!UP3 USHF.R.U32.HI UR6, URZ, UR4, UR6 ;  /* 0x00000004ff06b299 */ /* 0x004fe80008011606 */
[----:B------:R-:W-:Y:S04]  /*52d0*/  @!UP3 USEL UR6, UR13, UR6, !UP0 ;  /* 0x000000060d06b287 */ /* 0x000fe8000c000000 */
[----:B------:R-:W-:Y:S02]  /*52e0*/  @!UP3 UIADD3 UR4, UPT, UPT, -UR8, UR6, URZ ;  /* 0x000000060804b290 */ /* 0x000fe4000fffe1ff */
[----:B------:R-:W-:Y:S02]  /*52f0*/  @!UP3 UIADD3 UR6, UPT, UPT, UR8, -UR6, URZ ;  /* 0x800000060806b290 */ /* 0x000fe4000fffe0ff */
[----:B------:R-:W-:Y:S02]  /*5300*/  @!UP3 UIMAD UR14, UR4, UR5, UR14 ;  /* 0x00000005040eb2a4 */ /* 0x000fe4000f8e020e */
[----:B------:R-:W-:Y:S01]  /*5310*/  @!UP3 UIMAD UR13, UR6, UR10, UR13 ;  /* 0x0000000a060db2a4 */ /* 0x000fe2000f8e020d */
[----:B------:R-:W-:Y:S11]  /*5320*/  BRA.U UP1, `(.L_x_92) ;  /* 0x0000000101107547 */ /* 0x000ff6000b800000 */
[----:B------:R-:W-:Y:S04]  /*5330*/  MOV R6, UR54 ;  /* 0x0000003600067c02 */ /* 0x000fe80008000f00 */
[----:B------:R-:W-:Y:S04]  /*5340*/  SHF.L.U32 R6, R6, 0x1f, RZ ;  /* 0x0000001f06067819 */ /* 0x000fe800000006ff */
[----:B------:R-:W2:Y:S02]  /*5350*/  SYNCS.PHASECHK.TRANS64.TRYWAIT P2, [UR21+0x88], R6 ;  /* 0x00008806ff0075a7 */ /* 0x000ea40008041115 */
[----:B--2---:R-:W-:Y:S05]  /*5360*/  @!P2 BRA `(.L_x_93) ;  /* 0x000000640078a947 */ /* 0x004fea0003800000 */
.L_x_92:
[----:B------:R-:W-:Y:S05]  /*5370*/  @!P1 BRA `(.L_x_94) ;  /* 0x0000000000309947 */ /* 0x000fea0003800000 */
[----:B------:R-:W-:Y:S01]  /*5380*/  ISETP.NE.U32.AND P1, PT, R2, RZ, PT ;  /* 0x000000ff0200720c */ /* 0x000fe20003f25070 */
[----:B------:R-:W2:Y:S01]  /*5390*/  LDCU.64 UR4, c[0x0][0x358] ;  /* 0x00006b00ff0477ac */ /* 0x000ea20008000a00 */
[----:B------:R-:W-:Y:S02]  /*53a0*/  IMAD.MOV.U32 R26, RZ, RZ, 0x1 ;  /* 0x00000001ff1a7424 */ /* 0x000fe400078e00ff */
[----:B------:R-:W-:Y:S11]  /*53b0*/  ISETP.NE.AND.EX P1, PT, R3, RZ, PT, P1 ;  /* 0x000000ff0300720c */ /* 0x000ff60003f25310 */
[----:B------:R-:W-:Y:S02]  /*53c0*/  @!UPT UIADD3 URZ, UPT, UPT, URZ, URZ, URZ ;  /* 0x000000fffffff290 */ /* 0x000fe4000fffe0ff */
[----:B------:R-:W3:Y:S01]  /*53d0*/  @P1 LDC.64 R8, c[0x0][0x888] ;  /* 0x00022200ff081b82 */ /* 0x000ee20000000a00 */
[----:B-1----:R-:W-:Y:S04]  /*53e0*/  @P1 IMAD R0, R4, UR36, RZ ;  /* 0x0000002404001c24 */ /* 0x002fe8000f8e02ff */
[----:B---3--:R-:W-:Y:S04]  /*53f0*/  @P1 IMAD.WIDE R8, R0, 0x4, R8 ;  /* 0x0000000400081825 */ /* 0x008fe800078e0208 */
[----:B------:R-:W-:Y:S01]  /*5400*/  HFMA2 R0, -RZ, RZ, 0, 5.9604644775390625e-08 ;  /* 0x00000001ff007431 */ /* 0x000fe200000001ff */
[----:B--2--5:R2:W5:Y:S04]  /*5410*/  @P1 LDG.E R27, desc[UR4][R8.64] ;  /* 0x00000004081b1981 */ /* 0x024568000c1e1900 */
[----:B------:R-:W-:Y:S01]  /*5420*/  @!P1 PRMT R26, R0, 0x7610, R26 ;  /* 0x00007610001a9816 */ /* 0x000fe2000000001a */
[----:B--2---:R-:W3:Y:S06]  /*5430*/  @!P1 LDC R27, c[0x0][0x880] ;  /* 0x00022000ff1b9b82 */ /* 0x004eec0000000800 */
.L_x_94:
[----:B---3-5:R-:W-:Y:S01]  /*5440*/  @!P0 FSETP.EQ.AND P1, PT, R27, RZ, PT ;  /* 0x000000ff1b00820b */ /* 0x028fe20003f22000 */
[----:B------:R-:W-:Y:S01]  /*5450*/  @!UPT UIADD3 URZ, UPT, UPT, URZ, URZ, URZ ;  /* 0x000000fffffff290 */ /* 0x000fe2000fffe0ff */
[----:B------:R-:W-:Y:S11]  /*5460*/  @!P0 BRA `(.L_x_95) ;  /* 0x0000000000188947 */ /* 0x000ff60003800000 */
[----:B------:R-:W-:Y:S02]  /*5470*/  LOP3.LUT P0, RZ, R26, 0xff, RZ, 0xc0, !PT ;  /* 0x000000ff1aff7812 */ /* 0x000fe4000780c0ff */
[----:B------:R-:W-:Y:S04]  /*5480*/  ISETP.NE.U32.AND P1, PT, R2, RZ, PT ;  /* 0x000000ff0200720c */ /* 0x000fe80003f25070 */
[----:B------:R-:W-:Y:S04]  /*5490*/  ISETP.NE.AND.EX P1, PT, R3, RZ, PT, P1 ;  /* 0x000000ff0300720c */ /* 0x000fe80003f25310 */
[----:B------:R-:W-:Y:S03]  /*54a0*/  PLOP3.LUT P1, PT, P1, PT, PT, 0x8, 0x80 ;  /* 0x000000000080781c */ /* 0x000fe60000f2e170 */
[----:B------:R-:W-:Y:S11]  /*54b0*/  @P0 FSETP.EQ.AND P1, PT, R27, RZ, PT ;  /* 0x000000ff1b00020b */ /* 0x000ff60003f22000 */
[----:B------:R-:W-:Y:S02]  /*54c0*/  @!UPT UIADD3 URZ, UPT, UPT, URZ, URZ, URZ ;  /* 0x000000fffffff290 */ /* 0x000fe4000fffe0ff */
.L_x_95:
[----:B------:R-:W2:Y:S01]  /*54d0*/  SYNCS.PHASECHK.TRANS64.TRYWAIT P2, [UR21+0x60], R10 ;  /* 0x0000600aff0075a7 */ /* 0x000ea20008041115 */
[----:B------:R-:W-:Y:S04]  /*54e0*/  ELECT P0, URZ, PT ;  /* 0x0000000000ff782f */ /* 0x000fe80003800000 */
[----:B------:R-:W-:Y:S11]  /*54f0*/  PLOP3.LUT P1, PT, P1, P0, PT, 0xf2, 0x2f ;  /* 0x00000000002f781c */ /* 0x000ff60000f21e72 */
[----:B------:R-:W-:Y:S02]  /*5500*/  @!UPT UIADD3 URZ, UPT, UPT, URZ, URZ, URZ ;  /* 0x000000fffffff290 */ /* 0x000fe4000fffe0ff */
[----:B------:R-:W-:Y:S05]  /*5510*/  @!P1 IADD3 R8, P0, PT, R16, 0x580, RZ ;  /* 0x0000058010089810 */ /* 0x000fea0007f1e0ff */
[----:B-1----:R-:W-:Y:S01]  /*5520*/  @!P1 IMAD.X R6, RZ, RZ, R17, P0 ;  /* 0x000000ffff069224 */ /* 0x002fe200000e0611 */
[----:B--2---:R-:W-:Y:S07]  /*5530*/  @!P2 BRA `(.L_x_96) ;  /* 0x00000064001ca947 */ /* 0x004fee0003800000 */
.L_x_222:
[----:B------:R-:W-:Y:S01]  /*5540*/  @!P1 R2UR UR5, R8 ;  /* 0x00000000080592ca */ /* 0x000fe200000e0000 */
[----:B------:R-:W-:Y:S01]  /*5550*/  VOTEU.ALL UP0, P1 ;  /* 0x0000000000ff7886 */ /* 0x000fe20000800000 */
[----:B------:R-:W-:Y:S01]  /*5560*/  @!P1 R2UR UR4, R6 ;  /* 0x00000000060492ca */ /* 0x000fe200000e0000 */
[----:B-1----:R-:W-:Y:S01]  /*5570*/  @!P1 IMAD.MOV.U32 R0, RZ, RZ, 0x2000 ;  /* 0x00002000ff009424 */ /* 0x002fe200078e00ff */
[----:B------:R-:W-:Y:S01]  /*5580*/  UMOV UR8, 0x0 ;  /* 0x0000000000087882 */ /* 0x000fe20000000000 */
[----:B------:R-:W-:Y:S01]  /*5590*/  UMOV UR9, 0x10000000 ;  /* 0x1000000000097882 */ /* 0x000fe20000000000 */
[----:B------:R-:W-:Y:S01]  /*55a0*/  @!UP0 UIADD3 UR40, UPT, UPT, UR21, 0x200, URZ ;  /* 0x0000020015288890 */ /* 0x000fe2000fffe0ff */
[----:B------:R-:W-:Y:S01]  /*55b0*/  VOTEU.ALL UP0, P1 ;  /* 0x0000000000ff7886 */ /* 0x000fe20000800000 */
[----:B------:R-:W-:Y:S01]  /*55c0*/  UMOV UR44, UR36 ;  /* 0x00000024002c7c82 */ /* 0x000fe20008000000 */
[----:B------:R-:W-:Y:S04]  /*55d0*/  UPRMT UR6, UR52, 0x654, UR41 ;  /* 0x0000065434067896 */ /* 0x000fe80008000029 */
[----:B------:R-:W-:Y:S02]  /*55e0*/  IMAD.U32 R8, RZ, RZ, UR5 ;  /* 0x00000005ff087e24 */ /* 0x000fe4000f8e00ff */
[----:B------:R-:W-:Y:S03]  /*55f0*/  IMAD.U32 R9, RZ, RZ, UR4 ;  /* 0x00000004ff097e24 */ /* 0x000fe6000f8e00ff */
[----:B------:R-:W-:Y:S02]  /*5600*/  @!P1 R2UR UR4, R8 ;  /* 0x00000000080492ca */ /* 0x000fe400000e0000 */
[----:B------:R-:W-:Y:S02]  /*5610*/  @!P1 R2UR UR5, R9 ;  /* 0x00000000090592ca */ /* 0x000fe400000e0000 */
[----:B------:R-:W-:Y:S05]  /*5620*/  @!P1 IADD3 R8, P0, PT, R16, 0x580, RZ ;  /* 0x0000058010089810 */ /* 0x000fea0007f1e0ff */
[----:B------:R-:W-:Y:S06]  /*5630*/  @!P1 IMAD.X R6, RZ, RZ, R17, P0 ;  /* 0x000000ffff069224 */ /* 0x000fec00000e0611 */
[----:B------:R1:W-:Y:S01]  /*5640*/  @!UP0 UTMALDG.3D [UR40], [UR4], desc[UR8] ;  /* 0x00000828040085b4 */ /* 0x0003e20008011000 */
[----:B------:R1:W-:Y:S01]  /*5650*/  @!P1 SYNCS.ARRIVE.TRANS64.RED.A0TR RZ, [UR21+0x40], R0 ;  /* 0x00004000ffff99a7 */ /* 0x0003e20008300415 */
[----:B------:R-:W-:Y:S01]  /*5660*/  SYNCS.ARRIVE.TRANS64.RED.A1T0 RZ, [UR6], RZ ;  /* 0x000000ffffff79a7 */ /* 0x000fe20008100406 */
[----:B------:R-:W2:Y:S02]  /*5670*/  SYNCS.PHASECHK.TRANS64.TRYWAIT P2, [UR21+0x68], R10 ;  /* 0x0000680aff0075a7 */ /* 0x000ea40008041115 */
[----:B-12---:R-:W-:Y:S05]  /*5680*/  @!P2 BRA `(.L_x_97) ;  /* 0x0000006000e0a947 */ /* 0x006fea0003800000 */
.L_x_224:
[----:B------:R-:W-:Y:S01]  /*5690*/  @!P1 R2UR UR5, R8 ;  /* 0x00000000080592ca */ /* 0x000fe200000e0000 */
[----:B------:R-:W-:Y:S01]  /*56a0*/  VOTEU.ALL UP0, P1 ;  /* 0x0000000000ff7886 */ /* 0x000fe20000800000 */
[----:B------:R-:W-:Y:S01]  /*56b0*/  @!P1 R2UR UR4, R6 ;  /* 0x00000000060492ca */ /* 0x000fe200000e0000 */
[----:B-1----:R-:W-:Y:S01]  /*56c0*/  @!P1 IMAD.MOV.U32 R0, RZ, RZ, 0x2000 ;  /* 0x00002000ff009424 */ /* 0x002fe200078e00ff */
[----:B------:R-:W-:Y:S01]  /*56d0*/  UMOV UR8, 0x0 ;  /* 0x0000000000087882 */ /* 0x000fe20000000000 */
[----:B------:R-:W-:Y:S01]  /*56e0*/  UMOV UR9, 0x10000000 ;  /* 0x1000000000097882 */ /* 0x000fe20000000000 */
[----:B------:R-:W-:Y:S02]  /*56f0*/  @!UP0 UIADD3 UR34, UPT, UPT, UR42, 0x10, URZ ;  /* 0x000000102a228890 */ /* 0x000fe4000fffe0ff */
[----:B------:R-:W-:Y:S01]  /*5700*/  @!UP0 UIADD3 UR32, UPT, UPT, UR21, 0x2200, URZ ;  /* 0x0000220015208890 */ /* 0x000fe2000fffe0ff */
[----:B------:R-:W-:Y:S01]  /*5710*/  VOTEU.ALL UP0, P1 ;  /* 0x0000000000ff7886 */ /* 0x000fe20000800000 */
[----:B------:R-:W-:Y:S01]  /*5720*/  UMOV UR35, UR43 ;  /* 0x0000002b00237c82 */ /* 0x000fe20008000000 */
[----:B------:R-:W-:Y:S02]  /*5730*/  UPRMT UR7, UR52, 0x654, UR33 ;  /* 0x0000065434077896 */ /* 0x000fe40008000021 */
        /* <DEDUP_REMOVED lines=11> */
.L_x_226:
        /* <DEDUP_REMOVED lines=10> */
[----:B------:R-:W-:Y:S02]  /*5890*/  UMOV UR28, UR36 ;  /* 0x00000024001c7c82 */ /* 0x000fe40008000000 */
[----:B------:R-:W-:Y:S01]  /*58a0*/  IMAD.U32 R8, RZ, RZ, UR5 ;  /* 0x00000005ff087e24 */ /* 0x000fe2000f8e00ff */
[----:B------:R-:W-:Y:S01]  /*58b0*/  UPRMT UR29, UR52, 0x654, UR25 ;  /* 0x00000654341d7896 */ /* 0x000fe20008000019 */
        /* <DEDUP_REMOVED lines=10> */
.L_x_228:
        /* <DEDUP_REMOVED lines=16> */
[----:B------:R-:W-:Y:S02]  /*5a60*/  SHF.L.U32 R9, RZ, 0x1f, RZ ;  /* 0x0000001fff097819 */ /* 0x000fe400000006ff */
[----:B------:R-:W-:Y:S05]  /*5a70*/  @!P1 IADD3 R8, P0, PT, R16, 0x580, RZ ;  /* 0x0000058010089810 */ /* 0x000fea0007f1e0ff */
[----:B------:R-:W-:Y:S04]  /*5a80*/  @!P1 IMAD.X R6, RZ, RZ, R17, P0 ;  /* 0x000000ffff069224 */ /* 0x000fe800000e0611 */
[----:B------:R1:W-:Y:S01]  /*5a90*/  @!UP0 UTMALDG.3D [UR16], [UR4], desc[UR8] ;  /* 0x00000810040085b4 */ /* 0x0003e20008011000 */
[----:B------:R1:W-:Y:S01]  /*5aa0*/  @!P1 SYNCS.ARRIVE.TRANS64.RED.A0TR RZ, [UR21+0x58], R0 ;  /* 0x00005800ffff99a7 */ /* 0x0003e20008300415 */
[----:B------:R-:W-:Y:S01]  /*5ab0*/  SYNCS.ARRIVE.TRANS64.RED.A1T0 RZ, [UR24], RZ ;  /* 0x000000ffffff79a7 */ /* 0x000fe20008100418 */
[----:B------:R-:W2:Y:S02]  /*5ac0*/  SYNCS.PHASECHK.TRANS64.TRYWAIT P2, [UR21+0x60], R9 ;  /* 0x00006009ff0075a7 */ /* 0x000ea40008041115 */
[----:B-12---:R-:W-:Y:S05]  /*5ad0*/  @!P2 BRA `(.L_x_100) ;  /* 0x000000600014a947 */ /* 0x006fea0003800000 */
.L_x_230:
[----:B------:R-:W-:Y:S01]  /*5ae0*/  @!P1 R2UR UR5, R8 ;  /* 0x00000000080592ca */ /* 0x000fe200000e0000 */
[----:B------:R-:W-:Y:S01]  /*5af0*/  VOTEU.ALL UP0, P1 ;  /* 0x0000000000ff7886 */ /* 0x000fe20000800000 */
[----:B------:R-:W-:Y:S01]  /*5b00*/  @!P1 R2UR UR4, R6 ;  /* 0x00000000060492ca */ /* 0x000fe200000e0000 */
[----:B-1----:R-:W-:Y:S01]  /*5b10*/  @!P1 IMAD.MOV.U32 R0, RZ, RZ, 0x2000 ;  /* 0x00002000ff009424 */ /* 0x002fe200078e00ff */
[----:B------:R-:W-:Y:S01]  /*5b20*/  UMOV UR18, 0x0 ;  /* 0x0000000000127882 */ /* 0x000fe20000000000 */
[----:B------:R-:W-:Y:S01]  /*5b30*/  UMOV UR19, 0x10000000 ;  /* 0x1000000000137882 */ /* 0x000fe20000000000 */
[----:B------:R-:W-:Y:S01]  /*5b40*/  @!UP0 UIADD3 UR10, UPT, UPT, UR42, 0x40, URZ ;  /* 0x000000402a0a8890 */ /* 0x000fe2000fffe0ff */
[----:B------:R-:W-:Y:S01]  /*5b50*/  @!P1 IADD3 R8, P0, PT, R16, 0x580, RZ ;  /* 0x0000058010089810 */ /* 0x000fe20007f1e0ff */
[----:B------:R-:W-:Y:S01]  /*5b60*/  @!UP0 UIADD3 UR8, UPT, UPT, UR21, 0x200, URZ ;  /* 0x0000020015088890 */ /* 0x000fe2000fffe0ff */
[----:B------:R-:W-:Y:S01]  /*5b70*/  VOTEU.ALL UP0, P1 ;  /* 0x0000000000ff7886 */ /* 0x000fe20000800000 */
[----:B------:R-:W-:Y:S01]  /*5b80*/  UMOV UR9, UR41 ;  /* 0x0000002900097c82 */ /* 0x000fe20008000000 */
[----:B------:R-:W-:Y:S02]  /*5b90*/  UMOV UR11, UR43 ;  /* 0x0000002b000b7c82 */ /* 0x000fe40008000000 */
[----:B------:R-:W-:Y:S01]  /*5ba0*/  IMAD.U32 R18, RZ, RZ, UR5 ;  /* 0x00000005ff127e24 */ /* 0x000fe2000f8e00ff */
[----:B------:R-:W-:Y:S01]  /*5bb0*/  UMOV UR12, UR36 ;  /* 0x00000024000c7c82 */ /* 0x000fe20008000000 */
[----:B------:R-:W-:Y:S02]  /*5bc0*/  IMAD.U32 R19, RZ, RZ, UR4 ;  /* 0x00000004ff137e24 */ /* 0x000fe4000f8e00ff */
[----:B------:R-:W-:Y:S01]  /*5bd0*/  @!P1 IMAD.X R6, RZ, RZ, R17, P0 ;  /* 0x000000ffff069224 */ /* 0x000fe200000e0611 */
[----:B------:R-:W-:Y:S02]  /*5be0*/  @!P1 R2UR UR4, R18 ;  /* 0x00000000120492ca */ /* 0x000fe400000e0000 */
[----:B------:R-:W-:Y:S11]  /*5bf0*/  @!P1 R2UR UR5, R19 ;  /* 0x00000000130592ca */ /* 0x000ff600000e0000 */
[----:B------:R-:W-:Y:S02]  /*5c00*/  @!UPT UIADD3 URZ, UPT, UPT, URZ, URZ, URZ ;  /* 0x000000fffffff290 */ /* 0x000fe4000fffe0ff */
[----:B------:R1:W-:Y:S01]  /*5c10*/  @!UP0 UTMALDG.3D [UR8], [UR4], desc[UR18] ;  /* 0x00001208040085b4 */ /* 0x0003e20008011000 */
[----:B------:R1:W-:Y:S01]  /*5c20*/  @!P1 SYNCS.ARRIVE.TRANS64.RED.A0TR RZ, [UR21+0x40], R0 ;  /* 0x00004000ffff99a7 */ /* 0x0003e20008300415 */
[----:B------:R-:W-:Y:S01]  /*5c30*/  SYNCS.ARRIVE.TRANS64.RED.A1T0 RZ, [UR6], RZ ;  /* 0x000000ffffff79a7 */ /* 0x000fe20008100406 */
[----:B------:R-:W2:Y:S02]  /*5c40*/  SYNCS.PHASECHK.TRANS64.TRYWAIT P2, [UR21+0x68], R9 ;  /* 0x00006809ff0075a7 */ /* 0x000ea40008041115 */
[----:B-12---:R-:W-:Y:S05]  /*5c50*/  @!P2 BRA `(.L_x_101) ;  /* 0x0000005c00cca947 */ /* 0x006fea0003800000 */
.L_x_232:
        /* <DEDUP_REMOVED lines=24> */
.L_x_234:
[----:B------:R-:W-:Y:S01]  /*5de0*/  @!P1 R2UR UR5, R8 ;  /* 0x00000000080592ca */ /* 0x000fe200000e0000 */
[----:B------:R-:W-:Y:S01]  /*5df0*/  VOTEU.ALL UP0, P1 ;  /* 0x0000000000ff7886 */ /* 0x000fe20000800000 */
[----:B------:R-:W-:Y:S01]  /*5e00*/  @!P1 R2UR UR4, R6 ;  /* 0x00000000060492ca */ /* 0x000fe200000e0000 */
[----:B-1----:R-:W-:Y:S01]  /*5e10*/  @!P1 IMAD.MOV.U32 R0, RZ, RZ, 0x2000 ;  /* 0x00002000ff009424 */ /* 0x002fe200078e00ff */
[----:B------:R-:W-:Y:S01]  /*5e20*/  UMOV UR6, 0x0 ;  /* 0x0000000000067882 */ /* 0x000fe20000000000 */
[----:B------:R-:W-:Y:S01]  /*5e30*/  UMOV UR7, 0x10000000 ;  /* 0x1000000000077882 */ /* 0x000fe20000000000 */
[----:B------:R-:W-:Y:S01]  /*5e40*/  @!UP0 UIADD3 UR10, UPT, UPT, UR42, 0x60, URZ ;  /* 0x000000602a0a8890 */ /* 0x000fe2000fffe0ff */
[----:B------:R-:W-:Y:S01]  /*5e50*/  VIADD R14, R14, 0x1 ;  /* 0x000000010e0e7836 */ /* 0x000fe20000000000 */
[----:B------:R-:W-:Y:S01]  /*5e60*/  @!UP0 UIADD3 UR8, UPT, UPT, UR21, 0x4200, URZ ;  /* 0x0000420015088890 */ /* 0x000fe2000fffe0ff */
[----:B------:R-:W-:Y:S01]  /*5e70*/  VOTEU.ALL UP0, P1 ;  /* 0x0000000000ff7886 */ /* 0x000fe20000800000 */
[----:B------:R-:W-:Y:S01]  /*5e80*/  UMOV UR9, UR25 ;  /* 0x0000001900097c82 */ /* 0x000fe20008000000 */
[----:B------:R-:W-:Y:S02]  /*5e90*/  UMOV UR11, UR43 ;  /* 0x0000002b000b7c82 */ /* 0x000fe40008000000 */
[----:B------:R-:W-:Y:S01]  /*5ea0*/  IMAD.U32 R18, RZ, RZ, UR5 ;  /* 0x00000005ff127e24 */ /* 0x000fe2000f8e00ff */
[----:B------:R-:W-:Y:S01]  /*5eb0*/  UMOV UR12, UR36 ;  /* 0x00000024000c7c82 */ /* 0x000fe20008000000 */
[----:B------:R-:W-:Y:S03]  /*5ec0*/  IMAD.U32 R19, RZ, RZ, UR4 ;  /* 0x00000004ff137e24 */ /* 0x000fe6000f8e00ff */
        /* <DEDUP_REMOVED lines=8> */
.L_x_236:
[----:B------:R-:W-:Y:S01]  /*5f50*/  @!P1 IADD3 R6, P0, PT, R16, 0x580, RZ ;  /* 0x0000058010069810 */ /* 0x000fe20007f1e0ff */
[----:B------:R-:W-:Y:S01]  /*5f60*/  VOTEU.ALL UP0, P1 ;  /* 0x0000000000ff7886 */ /* 0x000fe20000800000 */
[----:B------:R-:W-:Y:S01]  /*5f70*/  UMOV UR6, 0x0 ;  /* 0x0000000000067882 */ /* 0x000fe20000000000 */
[----:B------:R-:W-:Y:S01]  /*5f80*/  UMOV UR7, 0x10000000 ;  /* 0x1000000000077882 */ /* 0x000fe20000000000 */
[----:B------:R-:W-:Y:S01]  /*5f90*/  @!P1 R2UR UR5, R6 ;  /* 0x00000000060592ca */ /* 0x000fe200000e0000 */
[----:B-1----:R-:W-:Y:S01]  /*5fa0*/  @!P1 IMAD.X R0, RZ, RZ, R17, P0 ;  /* 0x000000ffff009224 */ /* 0x002fe200000e0611 */
[----:B------:R-:W-:Y:S01]  /*5fb0*/  @!UP0 UIADD3 UR10, UPT, UPT, UR42, 0x70, URZ ;  /* 0x000000702a0a8890 */ /* 0x000fe2000fffe0ff */
[----:B------:R-:W-:Y:S01]  /*5fc0*/  R2UR UR18, R57 ;  /* 0x00000000391272ca */ /* 0x000fe200000e0000 */
[----:B------:R-:W-:Y:S01]  /*5fd0*/  @!UP0 UIADD3 UR8, UPT, UPT, UR21, 0x6200, URZ ;  /* 0x0000620015088890 */ /* 0x000fe2000fffe0ff */
[----:B------:R-:W-:Y:S01]  /*5fe0*/  R2UR UR16, R58 ;  /* 0x000000003a1072ca */ /* 0x000fe200000e0000 */
[----:B------:R-:W-:Y:S01]  /*5ff0*/  VOTEU.ALL UP0, P1 ;  /* 0x0000000000ff7886 */ /* 0x000fe20000800000 */
[----:B------:R-:W-:Y:S01]  /*6000*/  @!P1 R2UR UR4, R0 ;  /* 0x00000000000492ca */ /* 0x000fe200000e0000 */
[----:B------:R-:W-:Y:S01]  /*6010*/  UMOV UR9, UR17 ;  /* 0x0000001100097c82 */ /* 0x000fe20008000000 */
[----:B------:R-:W-:Y:S01]  /*6020*/  UMOV UR11, UR43 ;  /* 0x0000002b000b7c82 */ /* 0x000fe20008000000 */
[----:B------:R-:W-:Y:S01]  /*6030*/  UMOV UR12, UR36 ;  /* 0x00000024000c7c82 */ /* 0x000fe20008000000 */
[C---:B------:R-:W-:Y:S01]  /*6040*/  ISETP.NE.AND P0, PT, R14.reuse, 0x2, PT ;  /* 0x000000020e00780c */ /* 0x040fe20003f05270 */
[----:B------:R-:W-:Y:S01]  /*6050*/  UPLOP3.LUT UP1, UPT, UPT, UPT, UPT, 0x80, 0x8 ;  /* 0x000000000008789c */ /* 0x000fe20003f2f070 */
[----:B------:R-:W-:Y:S01]  /*6060*/  IMAD.U32 R8, RZ, RZ, UR5 ;  /* 0x00000005ff087e24 */ /* 0x000fe2000f8e00ff */
[----:B------:R-:W-:Y:S01]  /*6070*/  UMOV UR36, UR30 ;  /* 0x0000001e00247c82 */ /* 0x000fe20008000000 */
[----:B------:R-:W-:Y:S01]  /*6080*/  SEL R0, RZ, 0x1, P0 ;  /* 0x00000001ff007807 */ /* 0x000fe20000000000 */
[----:B------:R-:W-:Y:S01]  /*6090*/  UIADD3 UR20, UPT, UPT, UR13, UR18, URZ ;  /* 0x000000120d147290 */ /* 0x000fe2000fffe0ff */
[----:B------:R-:W-:Y:S01]  /*60a0*/  SEL R14, R14, RZ, P0 ;  /* 0x000000ff0e0e7207 */ /* 0x000fe20000000000 */
[----:B------:R-:W-:Y:S01]  /*60b0*/  UIADD3 UR16, UPT, UPT, UR14, UR16, URZ ;  /* 0x000000100e107290 */ /* 0x000fe2000fffe0ff */
[----:B------:R-:W-:Y:S01]  /*60c0*/  LOP3.LUT R13, R13, R0, RZ, 0x3c, !PT ;  /* 0x000000000d0d7212 */ /* 0x000fe200078e3cff */
[----:B------:R-:W-:Y:S01]  /*60d0*/  IMAD.U32 R9, RZ, RZ, UR4 ;  /* 0x00000004ff097e24 */ /* 0x000fe2000f8e00ff */
[----:B------:R-:W-:Y:S04]  /*60e0*/  @!P1 R2UR UR4, R8 ;  /* 0x00000000080492ca */ /* 0x000fe800000e0000 */
[----:B------:R-:W-:Y:S11]  /*60f0*/  @!P1 R2UR UR5, R9 ;  /* 0x00000000090592ca */ /* 0x000ff600000e0000 */
[----:B------:R-:W-:Y:S02]  /*6100*/  @!UPT UIADD3 URZ, UPT, UPT, URZ, URZ, URZ ;  /* 0x000000fffffff290 */ /* 0x000fe4000fffe0ff */
[----:B------:R2:W-:Y:S01]  /*6110*/  @!UP0 UTMALDG.3D [UR8], [UR4], desc[UR6] ;  /* 0x00000608040085b4 */ /* 0x0005e20008011000 */
[----:B------:R2:W-:Y:S01]  /*6120*/  @!P1 SYNCS.ARRIVE.TRANS64.RED.A0TR RZ, [UR21+0x58], R7 ;  /* 0x00005807ffff99a7 */ /* 0x0005e20008300415 */
[----:B------:R-:W-:Y:S01]  /*6130*/  SYNCS.ARRIVE.TRANS64.RED.A1T0 RZ, [UR24], RZ ;  /* 0x000000ffffff79a7 */ /* 0x000fe20008100418 */
[----:B------:R-:W-:Y:S05]  /*6140*/  BRA.U UP2, `(.L_x_104) ;  /* 0xffffffe902f07547 */ /* 0x000fea000b83ffff */
[----:B------:R-:W1:Y:S02]  /*6150*/  SYNCS.PHASECHK.TRANS64.TRYWAIT P0, [UR21+0x60], R10 ;  /* 0x0000600aff0075a7 */ /* 0x000e640008001115 */
[----:B-1----:R-:W-:Y:S05]  /*6160*/  @!P0 BRA `(.L_x_105) ;  /* 0x0000005800d08947 */ /* 0x002fea0003800000 */
.L_x_238:
[----:B------:R-:W3:Y:S02]  /*6170*/  SYNCS.PHASECHK.TRANS64.TRYWAIT P0, [UR21+0x68], R10 ;  /* 0x0000680aff0075a7 */ /* 0x000ee40008001115 */
[----:B---3--:R-:W-:Y:S05]  /*6180*/  @!P0 BRA `(.L_x_106) ;  /* 0x0000005800e08947 */ /* 0x008fea0003800000 */
.L_x_240:
[----:B------:R-:W3:Y:S01]  /*6190*/  SYNCS.PHASECHK.TRANS64.TRYWAIT P0, [UR21+0x70], R10 ;  /* 0x0000700aff0075a7 */ /* 0x000ee20008001115 */
[----:B-1----:R-:W-:Y:S01]  /*61a0*/  HFMA2 R0, -RZ, RZ, 0, 5.9604644775390625e-08 ;  /* 0x00000001ff007431 */ /* 0x002fe200000001ff */
[----:B---3--:R-:W-:Y:S06]  /*61b0*/  @!P0 BRA `(.L_x_107) ;  /* 0x0000005800ec8947 */ /* 0x008fec0003800000 */
.L_x_242:
[----:B-1----:R-:W-:Y:S02]  /*61c0*/  MOV R2, UR21 ;  /* 0x0000001500027c02 */ /* 0x002fe40008000f00 */
[----:B------:R-:W-:-:S07]  /*61d0*/  SHF.L.U32 R0, R0, 0x1f, RZ ;  /* 0x0000001f00007819 */ /* 0x000fce00000006ff */
.L_x_108:
[----:B-1----:R1:W3:Y:S02]  /*61e0*/  SYNCS.PHASECHK.TRANS64.TRYWAIT P0, [R2+URZ+0x78], R0 ;  /* 0x00007800020075a7 */ /* 0x0022e400080011ff */
[----:B---3--:R-:W-:Y:S05]  /*61f0*/  @!P0 NANOSLEEP.SYNCS 0x989680 ;  /* 0x009896800000895d */ /* 0x008fea0003900000 */
[----:B------:R-:W3:Y:S02]  /*6200*/  @!P0 SYNCS.PHASECHK.TRANS64 P0, [R2+URZ+0x78], R0 ;  /* 0x00007800020085a7 */ /* 0x000ee400080010ff */
[----:B--23--:R-:W-:Y:S05]  /*6210*/  @P0 EXIT ;  /* 0x000000000000094d */ /* 0x00cfea0003800000 */
[----:B------:R-:W-:Y:S05]  /*6220*/  BRA `(.L_x_108) ;  /* 0xfffffffc00ec7947 */ /* 0x000fea000383ffff */
.L_x_89:
[----:B------:R-:W-:-:S06]  /*6230*/  UISETP.GE.AND UP0, UPT, UR21, 0x4, UPT ;  /* 0x000000041500788c */ /* 0x000fcc000bf06270 */
[----:B------:R-:W-:-:S13]  /*6240*/  PLOP3.LUT P0, PT, PT, PT, UP0, 0x80, 0x8 ;  /* 0x000000000008781c */ /* 0x000fda0003f0f008 */
[----:B------:R-:W-:Y:S05]  /*6250*/  @!P0 EXIT ;  /* 0x000000000000894d */ /* 0x000fea0003800000 */
[----:B------:R-:W-:Y:S01]  /*6260*/  BAR.SYNC.DEFER_BLOCKING 0x6, 0xa0 ;  /* 0x0182800000007b1d */ /* 0x000fe20000010000 */
[C---:B------:R-:W-:Y:S01]  /*6270*/  IMAD.SHL.U32 R67, R68.reuse, 0x10, RZ ;  /* 0x0000001044437824 */ /* 0x040fe200078e00ff */
[C---:B------:R-:W-:Y:S01]  /*6280*/  SHF.L.U32 R23, R68.reuse, 0x10, RZ ;  /* 0x0000001044177819 */ /* 0x040fe200000006ff */
[C---:B------:R-:W-:Y:S01]  /*6290*/  IMAD.SHL.U32 R4, R68.reuse, 0x2, RZ ;  /* 0x0000000244047824 */ /* 0x040fe200078e00ff */
[C---:B------:R-:W-:Y:S01]  /*62a0*/  LOP3.LUT R69, R68.reuse, 0x60, RZ, 0xc0, !PT ;  /* 0x0000006044457812 */ /* 0x040fe200078ec0ff */
[----:B------:R-:W-:Y:S01]  /*62b0*/  HFMA2 R63, -RZ, RZ, 0, 0 ;  /* 0x00000000ff3f7431 */ /* 0x000fe200000001ff */
[----:B------:R-:W-:Y:S02]  /*62c0*/  UMOV UR43, 0x400 ;  /* 0x00000400002b7882 */ /* 0x000fe40000000000 */
[----:B------:R-:W1:Y:S01]  /*62d0*/  LDC.64 R52, c[0x0][0x888] ;  /* 0x00022200ff347b82 */ /* 0x000e620000000a00 */
[----:B------:R-:W-:Y:S01]  /*62e0*/  ULEA UR43, UR52, UR43, 0x18 ;  /* 0x0000002b342b7291 */ /* 0x000fe2000f8ec0ff */
[----:B------:R-:W-:Y:S01]  /*62f0*/  LOP3.LUT R5, R67, 0x60, RZ, 0xc0, !PT ;  /* 0x0000006043057812 */ /* 0x000fe200078ec0ff */
[----:B------:R-:W-:Y:S01]  /*6300*/  IMAD.MOV.U32 R22, RZ, RZ, RZ ;  /* 0x000000ffff167224 */ /* 0x000fe200078e00ff */
[----:B------:R-:W-:Y:S01]  /*6310*/  LOP3.LUT R66, R68, 0x2, RZ, 0xc0, !PT ;  /* 0x0000000244427812 */ /* 0x000fe200078ec0ff */
[----:B------:R-:W-:Y:S01]  /*6320*/  UIADD3 UR4, UPT, UPT, UR43, 0x200, URZ ;  /* 0x000002002b047890 */ /* 0x000fe2000fffe0ff */
[----:B------:R-:W-:Y:S01]  /*6330*/  LOP3.LUT R4, R5, 0xc, R4, 0xf8, !PT ;  /* 0x0000000c05047812 */ /* 0x000fe200078ef804 */
[----:B------:R-:W-:Y:S01]  /*6340*/  IMAD.MOV.U32 R61, RZ, RZ, RZ ;  /* 0x000000ffff3d7224 */ /* 0x000fe200078e00ff */
[----:B------:R-:W2:Y:S01]  /*6350*/  LDC.64 R54, c[0x0][0x890] ;  /* 0x00022400ff367b82 */ /* 0x000ea20000000a00 */
[----:B------:R-:W-:Y:S01]  /*6360*/  LOP3.LUT R23, R23, 0x600000, RZ, 0xc0, !PT ;  /* 0x0060000017177812 */ /* 0x000fe200078ec0ff */
[----:B------:R-:W3:Y:S01]  /*6370*/  LDCU UR63, c[0x0][0x370] ;  /* 0x00006e00ff3f77ac */ /* 0x000ee20008000800 */
[----:B------:R-:W-:Y:S01]  /*6380*/  IMAD.U32 R59, RZ, RZ, UR4 ;  /* 0x00000004ff3b7e24 */ /* 0x000fe2000f8e00ff */
[----:B------:R-:W-:-:S02]  /*6390*/  LOP3.LUT R67, R4, 0x790, R67, 0xf8, !PT ;  /* 0x0000079004437812 */ /* 0x000fc400078ef843 */
[----:B------:R-:W-:Y:S01]  /*63a0*/  LOP3.LUT R68, R68, 0x4, RZ, 0xc0, !PT ;  /* 0x0000000444447812 */ /* 0x000fe200078ec0ff */
[----:B------:R-:W4:Y:S01]  /*63b0*/  LDCU.64 UR54, c[0x0][0x348] ;  /* 0x00006900ff3677ac */ /* 0x000f220008000a00 */
[----:B------:R-:W1:Y:S01]  /*63c0*/  LDC.64 R50, c[0x0][0x8b0] ;  /* 0x00022c00ff327b82 */ /* 0x000e620000000a00 */
[----:B------:R-:W3:Y:S01]  /*63d0*/  LDS R0, [UR43+0x140] ;  /* 0x0001402bff007984 */ /* 0x000ee20008000800 */
[----:B------:R-:W-:Y:S01]  /*63e0*/  LEA R67, R67, R59, 0x2 ;  /* 0x0000003b43437211 */ /* 0x000fe200078e10ff */
[----:B------:R-:W1:Y:S01]  /*63f0*/  LDCU UR42, c[0x0][0xb0c] ;  /* 0x00016180ff2a77ac */ /* 0x000e620008000800 */
[----:B------:R-:W-:-:S03]  /*6400*/  MOV R64, RZ ;  /* 0x000000ff00407202 */ /* 0x000fc60000000f00 */
[--C-:B------:R-:W-:Y:S01]  /*6410*/  IMAD R66, R66, -0x10, R67.reuse ;  /* 0xfffffff042427824 */ /* 0x100fe200078e0243 */
[----:B------:R-:W1:Y:S01]  /*6420*/  LDC.64 R48, c[0x0][0x8a8] ;  /* 0x00022a00ff307b82 */ /* 0x000e620000000a00 */
[----:B------:R-:W-:Y:S01]  /*6430*/  IMAD R65, R68, -0x10, R67 ;  /* 0xfffffff044417824 */ /* 0x000fe200078e0243 */
[----:B------:R-:W1:Y:S01]  /*6440*/  LDCU UR39, c[0x0][0xb30] ;  /* 0x00016600ff2777ac */ /* 0x000e620008000800 */
[----:B------:R-:W1:Y:S01]  /*6450*/  LDCU.64 UR60, c[0x0][0x888] ;  /* 0x00011100ff3c77ac */ /* 0x000e620008000a00 */
[----:B------:R-:W1:Y:S01]  /*6460*/  LDCU.64 UR40, c[0x0][0xb28] ;  /* 0x00016500ff2877ac */ /* 0x000e620008000a00 */
[----:B------:R-:W1:Y:S01]  /*6470*/  LDCU.128 UR56, c[0x0][0xb10] ;  /* 0x00016200ff3877ac */ /* 0x000e620008000c00 */
[----:B------:R-:W1:Y:S01]  /*6480*/  LDCU UR62, c[0x0][0x374] ;  /* 0x00006e80ff3e77ac */ /* 0x000e620008000800 */
[----:B------:R-:W-:Y:S01]  /*6490*/  UMOV UR53, URZ ;  /* 0x000000ff00357c82 */ /* 0x000fe20008000000 */
[----:B------:R-:W-:Y:S01]  /*64a0*/  UMOV UR47, URZ ;  /* 0x000000ff002f7c82 */ /* 0x000fe20008000000 */
[----:B--234-:R-:W-:-:S07]  /*64b0*/  IMAD.IADD R23, R0, 0x1, R23 ;  /* 0x0000000100177824 */ /* 0x01cfce00078e0217 */
.L_x_184:
[----:B------:R-:W-:Y:S02]  /*64c0*/  LEA R0, R61, UR43, 0x3 ;  /* 0x0000002b3d007c11 */ /* 0x000fe4000f8e18ff */
[----:B------:R-:W-:Y:S02]  /*64d0*/  SHF.L.U32 R2, R63, 0x1f, RZ ;  /* 0x0000001f3f027819 */ /* 0x000fe400000006ff */
[----:B-1----:R-:W-:Y:S02]  /*64e0*/  LEA R4, R61, UR43, 0x4 ;  /* 0x0000002b3d047c11 */ /* 0x002fe4000f8e20ff */
[----:B------:R-:W2:Y:S02]  /*64f0*/  SYNCS.PHASECHK.TRANS64.TRYWAIT P0, [R0+URZ+0x90], R2 ;  /* 0x00009002000075a7 */ /* 0x000ea400080011ff */
[----:B--2---:R-:W-:Y:S05]  /*6500*/  @!P0 BRA `(.L_x_109) ;  /* 0x0000005800308947 */ /* 0x004fea0003800000 */
.L_x_243:
[----:B------:R-:W-:Y:S01]  /*6510*/  R2UR UR7, R70 ;  /* 0x00000000460772ca */ /* 0x000fe200000e0000 */
[----:B------:R-:W3:Y:S01]  /*6520*/  LDS.128 R4, [R4+0x120] ;  /* 0x0001200004047984 */ /* 0x000ee20000000c00 */
[----:B--2---:R-:W-:Y:S01]  /*6530*/  VIADD R0, R0, 0xa0 ;  /* 0x000000a000007836 */ /* 0x004fe20000000000 */
[----:B------:R-:W-:Y:S04]  /*6540*/  UISETP.GE.AND UP0, UPT, UR45, 0x1, UPT ;  /* 0x000000012d00788c */ /* 0x000fe8000bf06270 */
[----:B------:R-:W-:Y:S01]  /*6550*/  PRMT R0, RZ, 0x654, R0 ;  /* 0x00000654ff007816 */ /* 0x000fe20000000000 */
[----:B------:R-:W-:Y:S01]  /*6560*/  @!PT LDS RZ, [RZ] ;  /* 0x00000000fffff984 */ /* 0x000fe20000000800 */
[----:B------:R-:W-:Y:S01]  /*6570*/  @!PT LDS RZ, [RZ] ;  /* 0x00000000fffff984 */ /* 0x000fe20000000800 */
[----:B------:R-:W-:Y:S01]  /*6580*/  @!PT LDS RZ, [RZ] ;  /* 0x00000000fffff984 */ /* 0x000fe20000000800 */
[----:B------:R-:W-:Y:S01]  /*6590*/  @!PT LDS RZ, [RZ] ;  /* 0x00000000fffff984 */ /* 0x000fe20000000800 */
[----:B------:R2:W-:Y:S06]  /*65a0*/  MEMBAR.ALL.CTA ;  /* 0x0000000000007992 */ /* 0x0005ec0000008000 */
[----:B--2---:R-:W2:Y:S02]  /*65b0*/  FENCE.VIEW.ASYNC.S ;  /* 0x00000000000073c6 */ /* 0x004ea40000000000 */
[----:B--2---:R2:W-:Y:S01]  /*65c0*/  SYNCS.ARRIVE.TRANS64.RED.A1T0 RZ, [R0+URZ], RZ ;  /* 0x000000ff00ff79a7 */ /* 0x0045e200081004ff */
[----:B---3--:R-:W-:Y:S11]  /*65d0*/  LOP3.LUT P0, RZ, R6, 0x1, RZ, 0xc0, !PT ;  /* 0x0000000106ff7812 */ /* 0x008ff6000780c0ff */
[----:B------:R-:W-:Y:S02]  /*65e0*/  @!UPT UIADD3 URZ, UPT, UPT, URZ, URZ, URZ ;  /* 0x000000fffffff290 */ /* 0x000fe4000fffe0ff */
[----:B------:R-:W-:Y:S01]  /*65f0*/  VOTEU.ANY UP1, P0 ;  /* 0x0000000000ff7886 */ /* 0x000fe20000020100 */
[----:B------:R-:W-:Y:S01]  /*6600*/  PLOP3.LUT P0, PT, PT, PT, UP1, 0x80, 0x8 ;  /* 0x000000000008781c */ /* 0x000fe20003f0f018 */
[----:B------:R-:W-:Y:S06]  /*6610*/  UP2UR UR4, UPR, URZ, 0x2 ;  /* 0x00000002ff047883 */ /* 0x000fec0008000000 */
[----:B------:R-:W-:Y:S06]  /*6620*/  IMAD.U32 R71, RZ, RZ, UR4 ;  /* 0x00000004ff477e24 */ /* 0x000fec000f8e00ff */
[----:B------:R-:W-:Y:S02]  /*6630*/  @P0 SHF.R.U32.HI R2, RZ, 0x10, R5 ;  /* 0x00000010ff020819 */ /* 0x000fe40000011605 */
[----:B------:R-:W-:Y:S02]  /*6640*/  @P0 MOV R3, R4 ;  /* 0x0000000400030202 */ /* 0x000fe40000000f00 */
[----:B------:R-:W-:Y:S02]  /*6650*/  @P0 R2UR UR4, R2 ;  /* 0x00000000020402ca */ /* 0x000fe400000e0000 */
[----:B------:R-:W-:Y:S02]  /*6660*/  @P0 LOP3.LUT R4, R5, 0xffff, RZ, 0xc0, !PT ;  /* 0x0000ffff05040812 */ /* 0x000fe400078ec0ff */
[----:B------:R-:W-:Y:S02]  /*6670*/  @P0 R2UR UR6, R3 ;  /* 0x00000000030602ca */ /* 0x000fe400000e0000 */
[----:B------:R-:W-:Y:S07]  /*6680*/  @P0 R2UR UR5, R4 ;  /* 0x00000000040502ca */ /* 0x000fee00000e0000 */
[----:B------:R-:W-:Y:S02]  /*6690*/  @UP1 UMOV UR7, UR4 ;  /* 0x0000000400071c82 */ /* 0x000fe40008000000 */
[----:B------:R-:W-:Y:S02]  /*66a0*/  IMAD.U32 R70, RZ, RZ, UR7 ;  /* 0x00000007ff467e24 */ /* 0x000fe4000f8e00ff */
[----:B------:R-:W-:Y:S02]  /*66b0*/  @UP1 UMOV UR38, UR6 ;  /* 0x0000000600261c82 */ /* 0x000fe40008000000 */
[----:B------:R-:W-:Y:S01]  /*66c0*/  @UP1 UMOV UR37, UR5 ;  /* 0x0000000500251c82 */ /* 0x000fe20008000000 */
[----:B--2---:R-:W-:Y:S05]  /*66d0*/  BRA.U !UP0, `(.L_x_110) ;  /* 0x0000000108cc7547 */ /* 0x004fea000b800000 */
[----:B------:R-:W2:Y:S01]  /*66e0*/  LDCU UR12, c[0x0][0xb20] ;  /* 0x00016400ff0c77ac */ /* 0x000ea20008000800 */
[----:B-1----:R-:W-:Y:S02]  /*66f0*/  UIMAD.WIDE.U32 UR4, UR62, UR59, URZ ;  /* 0x0000003b3e0472a5 */ /* 0x002fe4000f8e00ff */
[----:B------:R-:W-:Y:S02]  /*6700*/  UIMAD.WIDE.U32 UR6, UR63, UR56, URZ ;  /* 0x000000383f0672a5 */ /* 0x000fe4000f8e00ff */
[----:B------:R-:W-:Y:S02]  /*6710*/  UISETP.NE.AND UP0, UPT, UR58, 0x1, UPT ;  /* 0x000000013a00788c */ /* 0x000fe4000bf05270 */
[----:B------:R-:W-:Y:S02]  /*6720*/  UIMAD.WIDE.U32 UR8, UR37, UR59, URZ ;  /* 0x0000003b250872a5 */ /* 0x000fe4000f8e00ff */
[----:B------:R-:W-:Y:S02]  /*6730*/  UIMAD.WIDE.U32 UR10, UR38, UR56, URZ ;  /* 0x00000038260a72a5 */ /* 0x000fe4000f8e00ff */
[----:B------:R-:W-:Y:S02]  /*6740*/  UISETP.NE.AND UP1, UPT, UR42, 0x1, UPT ;  /* 0x000000012a00788c */ /* 0x000fe4000bf25270 */
[----:B------:R-:W-:Y:S01]  /*6750*/  UISETP.NE.AND UP2, UPT, UR45, 0x1, UPT ;  /* 0x000000012d00788c */ /* 0x000fe2000bf45270 */
[----:B------:R-:W-:Y:S02]  /*6760*/  UMOV UR4, UR5 ;  /* 0x0000000500047c82 */ /* 0x000fe40008000000 */
[----:B--2---:R-:W-:Y:S03]  /*6770*/  USHF.R.U32.HI UR5, URZ, UR12, UR4 ;  /* 0x0000000cff057299 */ /* 0x004fe60008011604 */
[----:B------:R-:W-:Y:S02]  /*6780*/  UMOV UR4, UR7 ;  /* 0x0000000700047c82 */ /* 0x000fe40008000000 */
[----:B------:R-:W-:Y:S02]  /*6790*/  USHF.R.U32.HI UR7, URZ, UR57, UR4 ;  /* 0x00000039ff077299 */ /* 0x000fe40008011604 */
[----:B------:R-:W-:Y:S02]  /*67a0*/  USEL UR4, UR62, UR5, !UP0 ;  /* 0x000000053e047287 */ /* 0x000fe4000c000000 */
[----:B------:R-:W-:Y:S01]  /*67b0*/  USEL UR7, UR63, UR7, !UP1 ;  /* 0x000000073f077287 */ /* 0x000fe2000c800000 */
[----:B------:R-:W-:Y:S01]  /*67c0*/  UMOV UR5, UR9 ;  /* 0x0000000900057c82 */ /* 0x000fe20008000000 */
[----:B------:R-:W-:Y:S02]  /*67d0*/  UIMAD.WIDE.U32 UR8, UR4, UR40, URZ ;  /* 0x00000028040872a5 */ /* 0x000fe4000f8e00ff */
[----:B------:R-:W-:Y:S03]  /*67e0*/  USHF.R.U32.HI UR6, URZ, UR12, UR5 ;  /* 0x0000000cff067299 */ /* 0x000fe60008011605 */
[----:B------:R-:W-:Y:S01]  /*67f0*/  UMOV UR5, UR11 ;  /* 0x0000000b00057c82 */ /* 0x000fe20008000000 */
[----:B------:R-:W-:Y:S02]  /*6800*/  UIMAD.WIDE.U32 UR10, UR7, UR40, URZ ;  /* 0x00000028070a72a5 */ /* 0x000fe4000f8e00ff */
[----:B------:R-:W-:Y:S02]  /*6810*/  USHF.R.U32.HI UR12, URZ, UR57, UR5 ;  /* 0x00000039ff0c7299 */ /* 0x000fe40008011605 */
[----:B------:R-:W-:Y:S01]  /*6820*/  USEL UR6, UR37, UR6, !UP0 ;  /* 0x0000000625067287 */ /* 0x000fe2000c000000 */
[----:B------:R-:W-:Y:S02]  /*6830*/  UMOV UR5, UR9 ;  /* 0x0000000900057c82 */ /* 0x000fe40008000000 */
[----:B------:R-:W-:Y:S01]  /*6840*/  UMOV UR10, UR11 ;  /* 0x0000000b000a7c82 */ /* 0x000fe20008000000 */
[----:B------:R-:W-:Y:S02]  /*6850*/  @UP2 USHF.R.U32.HI UR4, URZ, UR41, UR5 ;  /* 0x00000029ff042299 */ /* 0x000fe40008011605 */
[----:B------:R-:W-:Y:S02]  /*6860*/  @UP2 USHF.R.U32.HI UR7, URZ, UR41, UR10 ;  /* 0x00000029ff072299 */ /* 0x000fe4000801160a */
[----:B------:R-:W-:Y:S02]  /*6870*/  UIMAD UR4, UR45, UR4, URZ ;  /* 0x000000042d0472a4 */ /* 0x000fe4000f8e02ff */
        /* <DEDUP_REMOVED lines=8> */
[----:B------:R-:W-:Y:S02]  /*6900*/  USEL UR11, UR6, UR4, !UP2 ;  /* 0x00000004060b7287 */ /* 0x000fe4000d000000 */
[----:B------:R-:W-:Y:S02]  /*6910*/  UIADD3 UR8, UPT, UPT, -UR5, URZ, URZ ;  /* 0x000000ff05087290 */ /* 0x000fe4000fffe1ff */
[----:B------:R-:W-:Y:S01]  /*6920*/  UIADD3 UR10, UPT, UPT, -UR11, URZ, URZ ;  /* 0x000000ff0b0a7290 */ /* 0x000fe2000fffe1ff */
[----:B------:R-:W-:Y:S01]  /*6930*/  @!UP0 UMOV UR4, UR9 ;  /* 0x0000000900048c82 */ /* 0x000fe20008000000 */
[----:B------:R-:W-:Y:S02]  /*6940*/  UIADD3 UR9, UPT, UPT, -UR6, URZ, URZ ;  /* 0x000000ff06097290 */ /* 0x000fe4000fffe1ff */
[----:B------:R-:W-:Y:S02]  /*6950*/  @!UP0 USHF.R.U32.HI UR4, URZ, UR41, UR4 ;  /* 0x00000029ff048299 */ /* 0x000fe40008011604 */
[----:B------:R-:W-:Y:S02]  /*6960*/  UIMAD UR10, UR45, UR10, UR6 ;  /* 0x0000000a2d0a72a4 */ /* 0x000fe4000f8e0206 */
[----:B------:R-:W-:Y:S04]  /*6970*/  @!UP0 USEL UR4, UR5, UR4, !UP2 ;  /* 0x0000000405048287 */ /* 0x000fe8000d000000 */
[----:B------:R-:W-:Y:S02]  /*6980*/  @!UP0 UIMAD UR10, UR7, UR10, UR4 ;  /* 0x0000000a070a82a4 */ /* 0x000fe4000f8e0204 */
[----:B------:R-:W-:Y:S02]  /*6990*/  @!UP0 UIADD3 UR11, UPT, UPT, UR11, -UR4, URZ ;  /* 0x800000040b0b8290 */ /* 0x000fe4000fffe0ff */
[----:B------:R-:W-:Y:S02]  /*69a0*/  UIMAD UR7, UR42, UR8, UR38 ;  /* 0x000000082a0772a4 */ /* 0x000fe4000f8e0226 */
[----:B------:R-:W-:Y:S02]  /*69b0*/  @!UP0 UIMAD UR6, UR11, UR45, UR5 ;  /* 0x0000002d0b0682a4 */ /* 0x000fe4000f8e0205 */
[----:B------:R-:W-:Y:S01]  /*69c0*/  UIMAD UR4, UR58, UR9, UR37 ;  /* 0x000000093a0472a4 */ /* 0x000fe2000f8e0225 */
[----:B------:R-:W-:Y:S02]  /*69d0*/  @!UP0 UMOV UR5, UR10 ;  /* 0x0000000a00058c82 */ /* 0x000fe40008000000 */
[----:B------:R-:W-:Y:S02]  /*69e0*/  UIMAD UR38, UR5, UR42, UR7 ;  /* 0x0000002a052672a4 */ /* 0x000fe4000f8e0207 */
[----:B------:R-:W-:Y:S11]  /*69f0*/  UIMAD UR37, UR6, UR58, UR4 ;  /* 0x0000003a062572a4 */ /* 0x000ff6000f8e0204 */
[----:B------:R-:W-:Y:S01]  /*6a00*/  @!UPT UIADD3 URZ, UPT, UPT, URZ, URZ, URZ ;  /* 0x000000fffffff290 */ /* 0x000fe2000fffe0ff */
.L_x_110:
[----:B-1----:R-:W-:Y:S01]  /*6a10*/  UISETP.NE.AND UP0, UPT, UR39, 0x1, UPT ;  /* 0x000000012700788c */ /* 0x002fe2000bf05270 */
[----:B------:R-:W-:Y:S01]  /*6a20*/  LOP3.LUT P0, RZ, R59, 0x1b0, RZ, 0xc0, !PT ;  /* 0x000001b03bff7812 */ /* 0x000fe2000780c0ff */
[----:B------:R-:W-:Y:S01]  /*6a30*/  USHF.L.U32 UR50, UR16, 0x7, URZ ;  /* 0x0000000710327899 */ /* 0x000fe200080006ff */
[----:B------:R-:W-:Y:S01]  /*6a40*/  BSSY.RECONVERGENT B6, `(.L_x_111) ;  /* 0x0000034000067945 */ /* 0x000fe20003800200 */
[----:B------:R-:W-:Y:S01]  /*6a50*/  USHF.L.U32 UR49, UR20, 0x7, URZ ;  /* 0x0000000714317899 */ /* 0x000fe200080006ff */
[----:B------:R-:W-:Y:S06]  /*6a60*/  IADD3 R61, PT, PT, R61, 0x1, RZ ;  /* 0x000000013d3d7810 */ /* 0x000fec0007ffe0ff */
[----:B------:R-:W1:Y:S01]  /*6a70*/  @!UP0 LDCU.128 UR12, c[0x0][0xb10] ;  /* 0x00016200ff0c87ac */ /* 0x000e620008000c00 */
[----:B------:R-:W2:Y:S01]  /*6a80*/  @!UP0 LDCU UR5, c[0x0][0xb0c] ;  /* 0x00016180ff0587ac */ /* 0x000ea20008000800 */
[----:B------:R-:W3:Y:S01]  /*6a90*/  @!UP0 LDCU UR10, c[0x0][0xb20] ;  /* 0x00016400ff0a87ac */ /* 0x000ee20008000800 */
[----:B-1----:R-:W-:Y:S02]  /*6aa0*/  UIMAD.WIDE.U32 UR8, UR38, UR12, URZ ;  /* 0x0000000c260872a5 */ /* 0x002fe4000f8e00ff */
[----:B------:R-:W-:Y:S02]  /*6ab0*/  UIMAD.WIDE.U32 UR6, UR37, UR15, URZ ;  /* 0x0000000f250672a5 */ /* 0x000fe4000f8e00ff */
[----:B------:R-:W-:Y:S03]  /*6ac0*/  @!UP0 UISETP.NE.AND UP1, UPT, UR14, 0x1, UPT ;  /* 0x000000010e00888c */ /* 0x000fe6000bf25270 */
[----:B------:R-:W-:Y:S01]  /*6ad0*/  @!UP0 UMOV UR4, UR9 ;  /* 0x0000000900048c82 */ /* 0x000fe20008000000 */
[----:B--2---:R-:W-:Y:S02]  /*6ae0*/  @!UP0 UISETP.NE.AND UP2, UPT, UR5, 0x1, UPT ;  /* 0x000000010500888c */ /* 0x004fe4000bf45270 */
[----:B------:R-:W-:Y:S01]  /*6af0*/  @!UP0 USHF.R.U32.HI UR4, URZ, UR13, UR4 ;  /* 0x0000000dff048299 */ /* 0x000fe20008011604 */
[----:B------:R-:W-:Y:S02]  /*6b00*/  @!UP0 UMOV UR6, UR7 ;  /* 0x0000000700068c82 */ /* 0x000fe40008000000 */
[----:B---3--:R-:W-:Y:S02]  /*6b10*/  @!UP0 USHF.R.U32.HI UR6, URZ, UR10, UR6 ;  /* 0x0000000aff068299 */ /* 0x008fe40008011606 */
[----:B------:R-:W-:Y:S02]  /*6b20*/  @!UP0 USEL UR7, UR38, UR4, !UP2 ;  /* 0x0000000426078287 */ /* 0x000fe4000d000000 */
[----:B------:R-:W-:Y:S04]  /*6b30*/  @!UP0 USEL UR6, UR37, UR6, !UP1 ;  /* 0x0000000625068287 */ /* 0x000fe8000c800000 */
[----:B------:R-:W-:Y:S02]  /*6b40*/  @!UP0 UIADD3 UR4, UPT, UPT, -UR7, UR6, URZ ;  /* 0x0000000607048290 */ /* 0x000fe4000fffe1ff */
[----:B------:R-:W-:Y:S02]  /*6b50*/  @!UP0 UIADD3 UR6, UPT, UPT, UR7, -UR6, URZ ;  /* 0x8000000607068290 */ /* 0x000fe4000fffe0ff */
[----:B------:R-:W-:Y:S02]  /*6b60*/  @!UP0 UIMAD UR38, UR4, UR5, UR38 ;  /* 0x00000005042682a4 */ /* 0x000fe4000f8e0226 */
[----:B------:R-:W-:Y:S01]  /*6b70*/  @!UP0 UIMAD UR37, UR6, UR14, UR37 ;  /* 0x0000000e062582a4 */ /* 0x000fe2000f8e0225 */
[----:B------:R-:W-:Y:S11]  /*6b80*/  @!P0 BRA `(.L_x_112) ;  /* 0x00000000007c8947 */ /* 0x000ff60003800000 */
[----:B------:R-:W1:Y:S01]  /*6b90*/  LDCU.64 UR8, c[0x4][0x80] ;  /* 0x01001000ff0877ac */ /* 0x000e620008000a00 */
[----:B------:R-:W-:Y:S01]  /*6ba0*/  MOV R2, 0x0 ;  /* 0x0000000000027802 */ /* 0x000fe20000000f00 */
[----:B------:R-:W-:Y:S02]  /*6bb0*/  HFMA2 R12, -RZ, RZ, 0, 5.9604644775390625e-08 ;  /* 0x00000001ff0c7431 */ /* 0x000fe400000001ff */
[----:B------:R-:W-:Y:S01]  /*6bc0*/  IMAD.MOV.U32 R8, RZ, RZ, 0x70 ;  /* 0x00000070ff087424 */ /* 0x000fe200078e00ff */
[----:B------:R2:W3:Y:S01]  /*6bd0*/  LDC.64 R14, c[0x4][R2] ;  /* 0x01000000020e7b82 */ /* 0x0004e20000000a00 */
[----:B------:R-:W4:Y:S01]  /*6be0*/  LDCU.64 UR6, c[0x4][0x88] ;  /* 0x01001100ff0677ac */ /* 0x000f220008000a00 */
[----:B------:R-:W-:Y:S01]  /*6bf0*/  IMAD.MOV.U32 R13, RZ, RZ, RZ ;  /* 0x000000ffff0d7224 */ /* 0x000fe200078e00ff */
[----:B------:R-:W2:Y:S01]  /*6c00*/  LDCU.64 UR4, c[0x4][0x8] ;  /* 0x01000100ff0477ac */ /* 0x000ea20008000a00 */
[----:B-1----:R-:W-:Y:S01]  /*6c10*/  MOV R5, UR9 ;  /* 0x0000000900057c02 */ /* 0x002fe20008000f00 */
[----:B------:R-:W-:Y:S01]  /*6c20*/  IMAD.U32 R4, RZ, RZ, UR8 ;  /* 0x00000008ff047e24 */ /* 0x000fe2000f8e00ff */
[----:B----4-:R-:W-:Y:S01]  /*6c30*/  MOV R7, UR7 ;  /* 0x0000000700077c02 */ /* 0x010fe20008000f00 */
[----:B------:R-:W-:Y:S01]  /*6c40*/  IMAD.U32 R6, RZ, RZ, UR6 ;  /* 0x00000006ff067e24 */ /* 0x000fe2000f8e00ff */
[----:B--2---:R-:W-:Y:S01]  /*6c50*/  MOV R11, UR5 ;  /* 0x00000005000b7c02 */ /* 0x004fe20008000f00 */
[----:B------:R-:W-:Y:S02]  /*6c60*/  IMAD.U32 R10, RZ, RZ, UR4 ;  /* 0x00000004ff0a7e24 */ /* 0x000fe4000f8e00ff */
[----:B------:R-:W-:Y:S07]  /*6c70*/  LEPC R20, `(.L_x_113) ;  /* 0x000000001014794e */ /* 0x000fee0000000000 */
[----:B---3-5:R-:W-:Y:S05]  /*6c80*/  CALL.ABS.NOINC R14 ;  /* 0x000000000e007343 */ /* 0x028fea0003c00000 */
.L_x_113:
[----:B------:R-:W1:Y:S01]  /*6c90*/  LDCU.64 UR8, c[0x4][0x80] ;  /* 0x01001000ff0877ac */ /* 0x000e620008000a00 */
[----:B------:R-:W2:Y:S01]  /*6ca0*/  LDC.64 R2, c[0x4][R2] ;  /* 0x0100000002027b82 */ /* 0x000ea20000000a00 */
[----:B------:R-:W-:Y:S02]  /*6cb0*/  HFMA2 R12, -RZ, RZ, 0, 5.9604644775390625e-08 ;  /* 0x00000001ff0c7431 */ /* 0x000fe400000001ff */
[----:B------:R-:W-:Y:S02]  /*6cc0*/  IMAD.MOV.U32 R8, RZ, RZ, 0x70 ;  /* 0x00000070ff087424 */ /* 0x000fe400078e00ff */
[----:B------:R-:W-:Y:S01]  /*6cd0*/  IMAD.MOV.U32 R13, RZ, RZ, RZ ;  /* 0x000000ffff0d7224 */ /* 0x000fe200078e00ff */
[----:B------:R-:W3:Y:S01]  /*6ce0*/  LDCU.64 UR6, c[0x4][0x88] ;  /* 0x01001100ff0677ac */ /* 0x000ee20008000a00 */
[----:B------:R-:W4:Y:S01]  /*6cf0*/  LDCU.64 UR4, c[0x4][0x8] ;  /* 0x01000100ff0477ac */ /* 0x000f220008000a00 */
[----:B-1----:R-:W-:Y:S02]  /*6d00*/  MOV R4, UR8 ;  /* 0x0000000800047c02 */ /* 0x002fe40008000f00 */
[----:B------:R-:W-:Y:S02]  /*6d10*/  MOV R5, UR9 ;  /* 0x0000000900057c02 */ /* 0x000fe40008000f00 */
[----:B---3--:R-:W-:Y:S01]  /*6d20*/  MOV R7, UR7 ;  /* 0x0000000700077c02 */ /* 0x008fe20008000f00 */
[----:B------:R-:W-:Y:S01]  /*6d30*/  IMAD.U32 R6, RZ, RZ, UR6 ;  /* 0x00000006ff067e24 */ /* 0x000fe2000f8e00ff */
[----:B----4-:R-:W-:Y:S01]  /*6d40*/  MOV R11, UR5 ;  /* 0x00000005000b7c02 */ /* 0x010fe20008000f00 */
[----:B------:R-:W-:Y:S02]  /*6d50*/  IMAD.U32 R10, RZ, RZ, UR4 ;  /* 0x00000004ff0a7e24 */ /* 0x000fe4000f8e00ff */
[----:B------:R-:W-:Y:S07]  /*6d60*/  LEPC R20, `(.L_x_112) ;  /* 0x000000001014794e */ /* 0x000fee0000000000 */
[----:B--2---:R-:W-:Y:S05]  /*6d70*/  CALL.ABS.NOINC R2 ;  /* 0x0000000002007343 */ /* 0x004fea0003c00000 */
.L_x_112:
[----:B------:R-:W-:Y:S05]  /*6d80*/  BSYNC.RECONVERGENT B6 ;  /* 0x0000000000067941 */ /* 0x000fea0003800200 */
.L_x_111:
[----:B------:R-:W-:Y:S02]  /*6d90*/  ISETP.NE.U32.AND P0, PT, RZ, UR60, PT ;  /* 0x0000003cff007c0c */ /* 0x000fe4000bf05070 */
[C---:B------:R-:W-:Y:S02]  /*6da0*/  ISETP.NE.U32.AND P1, PT, R54.reuse, RZ, PT ;  /* 0x000000ff3600720c */ /* 0x040fe40003f25070 */
[----:B------:R-:W-:Y:S02]  /*6db0*/  ISETP.NE.U32.AND P4, PT, R54, RZ, PT ;  /* 0x000000ff3600720c */ /* 0x000fe40003f85070 */
[----:B------:R-:W-:Y:S02]  /*6dc0*/  ISETP.NE.AND.EX P0, PT, RZ, UR61, PT, P0 ;  /* 0x0000003dff007c0c */ /* 0x000fe4000bf05300 */
[C---:B------:R-:W-:Y:S02]  /*6dd0*/  ISETP.NE.AND.EX P1, PT, R55.reuse, RZ, PT, P1 ;  /* 0x000000ff3700720c */ /* 0x040fe40003f25310 */
[----:B------:R-:W-:Y:S02]  /*6de0*/  ISETP.NE.AND.EX P4, PT, R55, RZ, P0, P4 ;  /* 0x000000ff3700720c */ /* 0x000fe40000785340 */
[----:B------:R-:W-:Y:S02]  /*6df0*/  ISETP.NE.U32.AND P5, PT, R50, RZ, PT ;  /* 0x000000ff3200720c */ /* 0x000fe40003fa5070 */
[----:B------:R-:W-:Y:S02]  /*6e00*/  ISETP.NE.U32.AND P3, PT, RZ, UR60, PT ;  /* 0x0000003cff007c0c */ /* 0x000fe4000bf65070 */
[----:B------:R-:W-:Y:S02]  /*6e10*/  PLOP3.LUT P2, PT, PT, PT, PT, 0x8, 0x80 ;  /* 0x000000000080781c */ /* 0x000fe40003f4e170 */
[----:B------:R-:W-:Y:S02]  /*6e20*/  ISETP.NE.AND.EX P5, PT, R51, RZ, PT, P5 ;  /* 0x000000ff3300720c */ /* 0x000fe40003fa5350 */
[----:B------:R-:W-:Y:S03]  /*6e30*/  ISETP.NE.AND.EX P3, PT, RZ, UR61, PT, P3 ;  /* 0x0000003dff007c0c */ /* 0x000fe6000bf65330 */
[----:B------:R-:W-:Y:S01]  /*6e40*/  @!P4 PLOP3.LUT P2, PT, P1, PT, PT, 0x80, 0x8 ;  /* 0x000000000008c81c */ /* 0x000fe20000f4f070 */
[----:B------:R-:W-:Y:S01]  /*6e50*/  @!UPT UIADD3 URZ, UPT, UPT, URZ, URZ, URZ ;  /* 0x000000fffffff290 */ /* 0x000fe2000fffe0ff */
[----:B------:R-:W-:Y:S11]  /*6e60*/  @!P1 BRA `(.L_x_114) ;  /* 0x0000000000309947 */ /* 0x000ff60003800000 */
[----:B------:R-:W-:Y:S01]  /*6e70*/  ISETP.NE.U32.AND P0, PT, R52, RZ, PT ;  /* 0x000000ff3400720c */ /* 0x000fe20003f05070 */
[----:B------:R-:W1:Y:S01]  /*6e80*/  LDCU.64 UR4, c[0x0][0x358] ;  /* 0x00006b00ff0477ac */ /* 0x000e620008000a00 */
[----:B------:R-:W-:Y:S02]  /*6e90*/  IMAD.MOV.U32 R26, RZ, RZ, 0x1 ;  /* 0x00000001ff1a7424 */ /* 0x000fe400078e00ff */
[----:B------:R-:W-:Y:S11]  /*6ea0*/  ISETP.NE.AND.EX P0, PT, R53, RZ, PT, P0 ;  /* 0x000000ff3500720c */ /* 0x000ff60003f05300 */
[----:B------:R-:W-:Y:S02]  /*6eb0*/  @!UPT UIADD3 URZ, UPT, UPT, URZ, URZ, URZ ;  /* 0x000000fffffff290 */ /* 0x000fe4000fffe0ff */
[----:B------:R-:W2:Y:S01]  /*6ec0*/  @P0 LDC.64 R2, c[0x0][0x888] ;  /* 0x00022200ff020b82 */ /* 0x000ea20000000a00 */
[----:B------:R-:W-:Y:S04]  /*6ed0*/  @P0 IMAD R0, R54, UR36, RZ ;  /* 0x0000002436000c24 */ /* 0x000fe8000f8e02ff */
[----:B--2---:R-:W-:Y:S04]  /*6ee0*/  @P0 IMAD.WIDE R2, R0, 0x4, R2 ;  /* 0x0000000400020825 */ /* 0x004fe800078e0202 */
[----:B------:R-:W-:Y:S01]  /*6ef0*/  HFMA2 R0, -RZ, RZ, 0, 5.9604644775390625e-08 ;  /* 0x00000001ff007431 */ /* 0x000fe200000001ff */
[----:B-1---5:R1:W5:Y:S04]  /*6f00*/  @P0 LDG.E R27, desc[UR4][R2.64] ;  /* 0x00000004021b0981 */ /* 0x022368000c1e1900 */
[----:B------:R-:W-:Y:S01]  /*6f10*/  @!P0 PRMT R26, R0, 0x7610, R26 ;  /* 0x00007610001a8816 */ /* 0x000fe2000000001a */
[----:B-1----:R-:W2:Y:S06]  /*6f20*/  @!P0 LDC R27, c[0x0][0x880] ;  /* 0x00022000ff1b8b82 */ /* 0x002eac0000000800 */
.L_x_114:
[----:B------:R-:W-:Y:S05]  /*6f30*/  @!P5 BRA `(.L_x_115) ;  /* 0x000000000024d947 */ /* 0x000fea0003800000 */
[----:B------:R-:W-:Y:S01]  /*6f40*/  ISETP.NE.U32.AND P0, PT, R48, RZ, PT ;  /* 0x000000ff3000720c */ /* 0x000fe20003f05070 */
[----:B------:R-:W1:Y:S03]  /*6f50*/  LDCU.64 UR4, c[0x0][0x358] ;  /* 0x00006b00ff0477ac */ /* 0x000e660008000a00 */
[----:B------:R-:W-:Y:S11]  /*6f60*/  ISETP.NE.AND.EX P0, PT, R49, RZ, PT, P0 ;  /* 0x000000ff3100720c */ /* 0x000ff60003f05300 */
[----:B------:R-:W-:Y:S02]  /*6f70*/  @!UPT UIADD3 URZ, UPT, UPT, URZ, URZ, URZ ;  /* 0x000000fffffff290 */ /* 0x000fe4000fffe0ff */
[----:B------:R-:W3:Y:S01]  /*6f80*/  @P0 LDC.64 R2, c[0x0][0x8a8] ;  /* 0x00022a00ff020b82 */ /* 0x000ee20000000a00 */
[----:B------:R-:W-:Y:S04]  /*6f90*/  @P0 IMAD R0, R50, UR36, RZ ;  /* 0x0000002432000c24 */ /* 0x000fe8000f8e02ff */
[----:B---3--:R-:W-:Y:S05]  /*6fa0*/  @P0 IMAD.WIDE R2, R0, 0x4, R2 ;  /* 0x0000000400020825 */ /* 0x008fea00078e0202 */
[----:B-1---5:R1:W5:Y:S02]  /*6fb0*/  @P0 LDG.E R24, desc[UR4][R2.64] ;  /* 0x0000000402180981 */ /* 0x022364000c1e1900 */
[----:B-1----:R-:W3:Y:S02]  /*6fc0*/  @!P0 LDC R24, c[0x0][0x8a0] ;  /* 0x00022800ff188b82 */ /* 0x002ee40000000800 */
.L_x_115:
[----:B--2--5:R-:W-:Y:S01]  /*6fd0*/  FSETP.NEU.AND P0, PT, R27, RZ, PT ;  /* 0x000000ff1b00720b */ /* 0x024fe20003f0d000 */
[----:B------:R-:W-:Y:S01]  /*6fe0*/  BSSY B1, `(.L_x_116) ;  /* 0x0000037000017945 */ /* 0x000fe20003800000 */
[----:B------:R-:W-:Y:S01]  /*6ff0*/  SEL R3, RZ, 0xffffffff, P3 ;  /* 0xffffffffff037807 */ /* 0x000fe20001800000 */
[----:B------:R-:W-:Y:S01]  /*7000*/  IMAD.MOV.U32 R75, RZ, RZ, 0x1 ;  /* 0x00000001ff4b7424 */ /* 0x000fe200078e00ff */
[----:B------:R-:W-:Y:S01]  /*7010*/  @!P4 LOP3.LUT P3, RZ, R26, 0xff, RZ, 0xc0, !PT ;  /* 0x000000ff1affc812 */ /* 0x000fe2000786c0ff */
[----:B------:R-:W-:Y:S01]  /*7020*/  IMAD R25, R22, 0x80, R23 ;  /* 0x0000008016197824 */ /* 0x000fe200078e0217 */
[----:B------:R-:W-:Y:S01]  /*7030*/  @!P4 SEL R0, RZ, 0xffffffff, P0 ;  /* 0xffffffffff00c807 */ /* 0x000fe20000000000 */
[----:B------:R-:W-:Y:S01]  /*7040*/  IMAD R62, R68, -0x10, R66 ;  /* 0xfffffff0443e7824 */ /* 0x000fe200078e0242 */
[----:B------:R-:W-:Y:S01]  /*7050*/  LEA R73, R22, UR43, 0x3 ;  /* 0x0000002b16497c11 */ /* 0x000fe2000f8e18ff */
[----:B------:R-:W-:Y:S01]  /*7060*/  IMAD.MOV.U32 R74, RZ, RZ, RZ ;  /* 0x000000ffff4a7224 */ /* 0x000fe200078e00ff */
[C---:B------:R-:W-:Y:S02]  /*7070*/  @P2 SEL R0, R3.reuse, R0, !P3 ;  /* 0x0000000003002207 */ /* 0x040fe40005800000 */
[----:B------:R-:W-:Y:S02]  /*7080*/  CS2R R46, SRZ ;  /* 0x00000000002e7805 */ /* 0x000fe4000001ff00 */
[----:B------:R-:W-:Y:S02]  /*7090*/  SEL R2, RZ, 0xffffffff, P0 ;  /* 0xffffffffff027807 */ /* 0x000fe40000000000 */
[----:B------:R-:W-:Y:S02]  /*70a0*/  CS2R R44, SRZ ;  /* 0x00000000002c7805 */ /* 0x000fe4000001ff00 */
[----:B------:R-:W-:Y:S02]  /*70b0*/  @!P4 LOP3.LUT R0, R0, 0x1, RZ, 0xc0, !PT ;  /* 0x000000010000c812 */ /* 0x000fe400078ec0ff */
[----:B------:R-:W-:Y:S02]  /*70c0*/  CS2R R42, SRZ ;  /* 0x00000000002a7805 */ /* 0x000fe4000001ff00 */
[----:B------:R-:W-:Y:S02]  /*70d0*/  CS2R R40, SRZ ;  /* 0x0000000000287805 */ /* 0x000fe4000001ff00 */
[----:B------:R-:W-:Y:S02]  /*70e0*/  CS2R R38, SRZ ;  /* 0x0000000000267805 */ /* 0x000fe4000001ff00 */
[----:B------:R-:W-:Y:S02]  /*70f0*/  ISETP.NE.U32.OR P5, PT, R0, 0x1, P4 ;  /* 0x000000010000780c */ /* 0x000fe400027a5470 */
[----:B------:R-:W-:Y:S02]  /*7100*/  CS2R R36, SRZ ;  /* 0x0000000000247805 */ /* 0x000fe4000001ff00 */
[----:B------:R-:W-:Y:S02]  /*7110*/  LOP3.LUT P4, R60, R26, 0xff, RZ, 0xc0, !PT ;  /* 0x000000ff1a3c7812 */ /* 0x000fe4000788c0ff */
[----:B------:R-:W-:Y:S02]  /*7120*/  CS2R R34, SRZ ;  /* 0x0000000000227805 */ /* 0x000fe4000001ff00 */
[----:B------:R-:W-:Y:S02]  /*7130*/  P2R R72, PR, RZ, 0x20 ;  /* 0x00000020ff487803 */ /* 0x000fe40000000000 */
[----:B------:R-:W-:Y:S02]  /*7140*/  CS2R R32, SRZ ;  /* 0x0000000000207805 */ /* 0x000fe4000001ff00 */
[----:B------:R-:W-:Y:S04]  /*7150*/  @P1 SEL R2, R3, R2, !P4 ;  /* 0x0000000203021207 */ /* 0x000fe80006000000 */
[----:B------:R-:W-:Y:S02]  /*7160*/  LOP3.LUT R2, R2, 0x1, RZ, 0xc0, !PT ;  /* 0x0000000102027812 */ /* 0x000fe400078ec0ff */
[----:B------:R-:W-:Y:S02]  /*7170*/  @P5 SHF.L.U32 R0, RZ, 0x1f, RZ ;  /* 0x0000001fff005819 */ /* 0x000fe400000006ff */
[----:B------:R-:W-:Y:S02]  /*7180*/  ISETP.NE.U32.AND P0, PT, R2, 0x1, PT ;  /* 0x000000010200780c */ /* 0x000fe40003f05070 */
[----:B------:R1:W2:Y:S02]  /*7190*/  @P5 SYNCS.PHASECHK.TRANS64.TRYWAIT P3, [UR43+0x40], R0 ;  /* 0x00004000ff0055a7 */ /* 0x0002a4000806112b */
[----:B------:R-:W-:Y:S02]  /*71a0*/  P2R R76, PR, RZ, 0x1 ;  /* 0x00000001ff4c7803 */ /* 0x000fe40000000000 */
[----:B-1----:R-:W-:Y:S04]  /*71b0*/  SHF.L.U32 R0, R64, 0x1f, RZ ;  /* 0x0000001f40007819 */ /* 0x002fe800000006ff */
[----:B------:R1:W4:Y:S01]  /*71c0*/  SYNCS.PHASECHK.TRANS64.TRYWAIT P2, [R73+URZ+0xb0], R0 ;  /* 0x0000b000490075a7 */ /* 0x00032200080411ff */
[----:B--2---:R-:W-:Y:S01]  /*71d0*/  @P5 SEL R75, RZ, 0x1, !P3 ;  /* 0x00000001ff4b5807 */ /* 0x004fe20005800000 */
[----:B-1----:R-:W-:Y:S06]  /*71e0*/  @!P5 BRA `(.L_x_117) ;  /* 0x000000000058d947 */ /* 0x002fec0003800000 */
[----:B------:R-:W-:Y:S01]  /*71f0*/  IMAD.MOV.U32 R46, RZ, RZ, RZ ;  /* 0x000000ffff2e7224 */ /* 0x000fe200078e00ff */
[----:B------:R-:W-:Y:S01]  /*7200*/  ISETP.NE.AND P0, PT, R75, RZ, PT ;  /* 0x000000ff4b00720c */ /* 0x000fe20003f05270 */
[----:B------:R-:W-:Y:S01]  /*7210*/  BSSY B0, `(.L_x_118) ;  /* 0x000000c000007945 */ /* 0x000fe20003800000 */
[----:B------:R-:W-:Y:S02]  /*7220*/  CS2R R34, SRZ ;  /* 0x0000000000227805 */ /* 0x000fe4000001ff00 */
[----:B------:R-:W-:Y:S02]  /*7230*/  CS2R R32, SRZ ;  /* 0x0000000000207805 */ /* 0x000fe4000001ff00 */
[----:B------:R-:W-:Y:S02]  /*7240*/  CS2R R38, SRZ ;  /* 0x0000000000267805 */ /* 0x000fe4000001ff00 */
[----:B------:R-:W-:Y:S02]  /*7250*/  CS2R R36, SRZ ;  /* 0x0000000000247805 */ /* 0x000fe4000001ff00 */
[----:B------:R-:W-:Y:S02]  /*7260*/  CS2R R42, SRZ ;  /* 0x00000000002a7805 */ /* 0x000fe4000001ff00 */
[----:B------:R-:W-:Y:S02]  /*7270*/  CS2R R40, SRZ ;  /* 0x0000000000287805 */ /* 0x000fe4000001ff00 */
[----:B------:R-:W-:Y:S01]  /*7280*/  CS2R R44, SRZ ;  /* 0x00000000002c7805 */ /* 0x000fe2000001ff00 */
[----:B------:R-:W-:Y:S06]  /*7290*/  @P0 BRA `(.L_x_119) ;  /* 0x00000000000c0947 */ /* 0x000fec0003800000 */
[----:B------:R-:W-:Y:S04]  /*72a0*/  SHF.L.U32 R3, RZ, 0x1f, RZ ;  /* 0x0000001fff037819 */ /* 0x000fe800000006ff */
[----:B------:R-:W1:Y:S02]  /*72b0*/  SYNCS.PHASECHK.TRANS64.TRYWAIT P0, [UR43+0x40], R3 ;  /* 0x00004003ff0075a7 */ /* 0x000e64000800112b */
[----:B-1----:R-:W-:Y:S05]  /*72c0*/  @!P0 BRA `(.L_x_120) ;  /* 0x0000004800d48947 */ /* 0x002fea0003800000 */
.L_x_119:
[----:B------:R-:W-:Y:S05]  /*72d0*/  BSYNC B0 ;  /* 0x0000000000007941 */ /* 0x000fea0003800000 */
.L_x_118:
[----:B------:R-:W-:Y:S01]  /*72e0*/  ISETP.NE.AND P0, PT, R76, RZ, PT ;  /* 0x000000ff4c00720c */ /* 0x000fe20003f05270 */
[----:B------:R-:W-:Y:S11]  /*72f0*/  HFMA2 R74, -RZ, RZ, 0, 5.9604644775390625e-08 ;  /* 0x00000001ff4a7431 */ /* 0x000ff600000001ff */
[----:B------:R-:W-:Y:S01]  /*7300*/  @!UPT UIADD3 URZ, UPT, UPT, URZ, URZ, URZ ;  /* 0x000000fffffff290 */ /* 0x000fe2000fffe0ff */
[----:B------:R2:W1:Y:S04]  /*7310*/  @P0 LDS.128 R32, [R67] ;  /* 0x0000000043200984 */ /* 0x0004680000000c00 */
[----:B------:R2:W1:Y:S04]  /*7320*/  @P0 LDS.128 R36, [R66+0x10] ;  /* 0x0000100042240984 */ /* 0x0004680000000c00 */
[----:B------:R2:W1:Y:S04]  /*7330*/  @P0 LDS.128 R40, [R65+0x20] ;  /* 0x0000200041280984 */ /* 0x0004680000000c00 */
[----:B------:R2:W1:Y:S02]  /*7340*/  @P0 LDS.128 R44, [R62+0x30] ;  /* 0x000030003e2c0984 */ /* 0x0004640000000c00 */
.L_x_117:
[----:B------:R-:W-:Y:S05]  /*7350*/  BSYNC B1 ;  /* 0x0000000000017941 */ /* 0x000fea0003800000 */
.L_x_116:
[----:B-1----:R-:W-:Y:S04]  /*7360*/  SHF.R.U32.HI R2, RZ, 0x15, R25 ;  /* 0x00000015ff027819 */ /* 0x002fe80000011619 */
[----:B------:R-:W-:Y:S01]  /*7370*/  LOP3.LUT P0, RZ, R2, 0x3, R56, 0x48, !PT ;  /* 0x0000000302ff7812 */ /* 0x000fe20007804838 */
[----:B------:R-:W-:Y:S01]  /*7380*/  @!UPT UIADD3 URZ, UPT, UPT, URZ, URZ, URZ ;  /* 0x000000fffffff290 */ /* 0x000fe2000fffe0ff */
[----:B----4-:R-:W-:Y:S11]  /*7390*/  @P2 BRA `(.L_x_121) ;  /* 0x0000000000082947 */ /* 0x010ff60003800000 */
[----:B------:R-:W1:Y:S02]  /*73a0*/  SYNCS.PHASECHK.TRANS64.TRYWAIT P1, [R73+URZ+0xb0], R0 ;  /* 0x0000b000490075a7 */ /* 0x000e6400080211ff */
[----:B-1----:R-:W-:Y:S05]  /*73b0*/  @!P1 BRA `(.L_x_122) ;  /* 0x0000004800b09947 */ /* 0x002fea0003800000 */
.L_x_121:
[----:B------:R-:W-:Y:S05]  /*73c0*/  @!P0 BRA `(.L_x_123) ;  /* 0x0000000000408947 */ /* 0x000fea0003800000 */
[----:B------:R-:W4:Y:S01]  /*73d0*/  LDCU.64 UR8, c[0x4][0x70] ;  /* 0x01000e00ff0877ac */ /* 0x000f220008000a00 */
[----:B------:R-:W-:Y:S01]  /*73e0*/  MOV R3, 0x0 ;  /* 0x0000000000037802 */ /* 0x000fe20000000f00 */
[----:B------:R-:W-:Y:S02]  /*73f0*/  HFMA2 R12, -RZ, RZ, 0, 5.9604644775390625e-08 ;  /* 0x00000001ff0c7431 */ /* 0x000fe400000001ff */
[----:B------:R-:W-:Y:S02]  /*7400*/  IMAD.MOV.U32 R8, RZ, RZ, 0x192 ;  /* 0x00000192ff087424 */ /* 0x000fe400078e00ff */
[----:B------:R-:W-:Y:S01]  /*7410*/  IMAD.MOV.U32 R13, RZ, RZ, RZ ;  /* 0x000000ffff0d7224 */ /* 0x000fe200078e00ff */
[----:B------:R-:W5:Y:S01]  /*7420*/  LDCU.64 UR6, c[0x4][0x78] ;  /* 0x01000f00ff0677ac */ /* 0x000f620008000a00 */
[----:B------:R-:W1:Y:S01]  /*7430*/  LDC.64 R2, c[0x4][R3] ;  /* 0x0100000003027b82 */ /* 0x000e620000000a00 */
[----:B------:R-:W2:Y:S01]  /*7440*/  LDCU.64 UR4, c[0x4][0x10] ;  /* 0x01000200ff0477ac */ /* 0x000ea20008000a00 */
[----:B----4-:R-:W-:Y:S01]  /*7450*/  MOV R5, UR9 ;  /* 0x0000000900057c02 */ /* 0x010fe20008000f00 */
[----:B------:R-:W-:Y:S01]  /*7460*/  IMAD.U32 R4, RZ, RZ, UR8 ;  /* 0x00000008ff047e24 */ /* 0x000fe2000f8e00ff */
[----:B-----5:R-:W-:Y:S01]  /*7470*/  MOV R7, UR7 ;  /* 0x0000000700077c02 */ /* 0x020fe20008000f00 */
[----:B------:R-:W-:Y:S01]  /*7480*/  IMAD.U32 R6, RZ, RZ, UR6 ;  /* 0x00000006ff067e24 */ /* 0x000fe2000f8e00ff */
[----:B--2---:R-:W-:Y:S01]  /*7490*/  MOV R11, UR5 ;  /* 0x00000005000b7c02 */ /* 0x004fe20008000f00 */
[----:B------:R-:W-:Y:S02]  /*74a0*/  IMAD.U32 R10, RZ, RZ, UR4 ;  /* 0x00000004ff0a7e24 */ /* 0x000fe4000f8e00ff */
[----:B------:R-:W-:Y:S07]  /*74b0*/  LEPC R20, `(.L_x_123) ;  /* 0x000000001014794e */ /* 0x000fee0000000000 */
[----:B-1-3--:R-:W-:Y:S05]  /*74c0*/  CALL.ABS.NOINC R2 ;  /* 0x0000000002007343 */ /* 0x00afea0003c00000 */
.L_x_123:
[----:B------:R-:W-:Y:S05]  /*74d0*/  WARPSYNC.ALL ;  /* 0x0000000000007948 */ /* 0x000fea0003800000 */
[----:B------:R-:W-:Y:S01]  /*74e0*/  R2UR UR4, R25 ;  /* 0x00000000190472ca */ /* 0x000fe200000e0000 */
[----:B------:R-:W-:Y:S01]  /*74f0*/  BSSY.RECONVERGENT B0, `(.L_x_124) ;  /* 0x0000039000007945 */ /* 0x000fe20003800200 */
[----:B------:R-:W-:Y:S11]  /*7500*/  ISETP.NE.AND P0, PT, R69, RZ, PT ;  /* 0x000000ff4500720c */ /* 0x000ff60003f05270 */
[----:B------:R-:W1:Y:S02]  /*7510*/  LDTM.x16 R4, tmem[UR4] ;  /* 0x00000004000479ee */ /* 0x000e640008240000 */
[C---:B-1-3--:R-:W-:Y:S01]  /*7520*/  FMUL R0, R24.reuse, R4 ;  /* 0x0000000418007220 */ /* 0x04afe20000400000 */
[C---:B------:R-:W-:Y:S01]  /*7530*/  FMUL R2, R24.reuse, R5 ;  /* 0x0000000518027220 */ /* 0x040fe20000400000 */
[C---:B------:R-:W-:Y:S01]  /*7540*/  FMUL R3, R24.reuse, R6 ;  /* 0x0000000618037220 */ /* 0x040fe20000400000 */
[C---:B------:R-:W-:Y:S01]  /*7550*/  FMUL R7, R24.reuse, R7 ;  /* 0x0000000718077220 */ /* 0x040fe20000400000 */
[C---:B------:R-:W-:Y:S01]  /*7560*/  FFMA R28, R27.reuse, R32, R0 ;  /* 0x000000201b1c7223 */ /* 0x040fe20000000000 */
        /* <DEDUP_REMOVED lines=10> */
[----:B------:R1:W-:Y:S01]  /*7610*/  STS.128 [R67], R28 ;  /* 0x0000001c43007388 */ /* 0x0003e20000000c00 */
        /* <DEDUP_REMOVED lines=8> */
[----:B------:R1:W-:Y:S01]  /*76a0*/  STS.128 [R66+0x10], R4 ;  /* 0x0000100442007388 */ /* 0x0003e20000000c00 */
[C---:B------:R-:W-:Y:S01]  /*76b0*/  FMUL R13, R24.reuse, R17 ;  /* 0x00000011180d7220 */ /* 0x040fe20000400000 */
[C---:B------:R-:W-:Y:S01]  /*76c0*/  FFMA R10, R27.reuse, R42, R10 ;  /* 0x0000002a1b0a7223 */ /* 0x040fe2000000000a */
[C---:B------:R-:W-:Y:S01]  /*76d0*/  FMUL R14, R24.reuse, R18 ;  /* 0x00000012180e7220 */ /* 0x040fe20000400000 */
[C---:B------:R-:W-:Y:S01]  /*76e0*/  FFMA R11, R27.reuse, R43, R15 ;  /* 0x0000002b1b0b7223 */ /* 0x040fe2000000000f */
[----:B------:R-:W-:Y:S01]  /*76f0*/  FMUL R19, R24, R19 ;  /* 0x0000001318137220 */ /* 0x000fe20000400000 */
[C---:B------:R-:W-:Y:S01]  /*7700*/  FFMA R12, R27.reuse, R44, R12 ;  /* 0x0000002c1b0c7223 */ /* 0x040fe2000000000c */
[C---:B------:R-:W-:Y:S01]  /*7710*/  FFMA R13, R27.reuse, R45, R13 ;  /* 0x0000002d1b0d7223 */ /* 0x040fe2000000000d */
[C---:B------:R-:W-:Y:S01]  /*7720*/  FFMA R14, R27.reuse, R46, R14 ;  /* 0x0000002e1b0e7223 */ /* 0x040fe2000000000e */
[----:B------:R1:W-:Y:S01]  /*7730*/  STS.128 [R65+0x20], R8 ;  /* 0x0000200841007388 */ /* 0x0003e20000000c00 */
[----:B------:R-:W-:Y:S05]  /*7740*/  FFMA R15, R27, R47, R19 ;  /* 0x0000002f1b0f7223 */ /* 0x000fea0000000013 */
[----:B------:R1:W-:Y:S01]  /*7750*/  STS.128 [R62+0x30], R12 ;  /* 0x0000300c3e007388 */ /* 0x0003e20000000c00 */
[----:B------:R-:W-:Y:S01]  /*7760*/  @!PT LDS RZ, [RZ] ;  /* 0x00000000fffff984 */ /* 0x000fe20000000800 */
[----:B------:R-:W-:Y:S01]  /*7770*/  @!PT LDS RZ, [RZ] ;  /* 0x00000000fffff984 */ /* 0x000fe20000000800 */
[----:B------:R-:W-:Y:S01]  /*7780*/  @!PT LDS RZ, [RZ] ;  /* 0x00000000fffff984 */ /* 0x000fe20000000800 */
[----:B------:R-:W-:Y:S01]  /*7790*/  @!PT LDS RZ, [RZ] ;  /* 0x00000000fffff984 */ /* 0x000fe20000000800 */
[----:B------:R3:W-:Y:S06]  /*77a0*/  MEMBAR.ALL.CTA ;  /* 0x0000000000007992 */ /* 0x0007ec0000008000 */
[----:B---3--:R-:W3:Y:S02]  /*77b0*/  FENCE.VIEW.ASYNC.S ;  /* 0x00000000000073c6 */ /* 0x008ee40000000000 */
[----:B---3--:R-:W-:Y:S06]  /*77c0*/  BAR.SYNC.DEFER_BLOCKING 0x1, 0x80 ;  /* 0x0042000000007b1d */ /* 0x008fec0000010000 */
[----:B------:R-:W-:Y:S05]  /*77d0*/  @P0 BRA `(.L_x_125) ;  /* 0x0000000000280947 */ /* 0x000fea0003800000 */
[----:B------:R-:W-:Y:S01]  /*77e0*/  UIADD3 UR4, UPT, UPT, UR43, 0x200, URZ ;  /* 0x000002002b047890 */ /* 0x000fe2000fffe0ff */
[----:B------:R-:W-:Y:S05]  /*77f0*/  UMOV UR51, UR36 ;  /* 0x0000002400337c82 */ /* 0x000fea0008000000 */
[----:B------:R-:W-:Y:S01]  /*7800*/  MOV R59, UR4 ;  /* 0x00000004003b7c02 */ /* 0x000fe20008000f00 */
[----:B------:R-:W-:Y:S03]  /*7810*/  UIADD3 UR4, UP0, UPT, UR54, 0x680, URZ ;  /* 0x0000068036047890 */ /* 0x000fe6000ff1e0ff */
[----:B------:R-:W-:Y:S01]  /*7820*/  R2UR UR48, R59 ;  /* 0x000000003b3072ca */ /* 0x000fe200000e0000 */
[----:B------:R-:W-:Y:S11]  /*7830*/  UIADD3.X UR5, UPT, UPT, URZ, UR55, URZ, UP0, !UPT ;  /* 0x00000037ff057290 */ /* 0x000ff600087fe4ff */
[----:B------:R-:W-:Y:S01]  /*7840*/  @!UPT UIADD3 URZ, UPT, UPT, URZ, URZ, URZ ;  /* 0x000000fffffff290 */ /* 0x000fe2000fffe0ff */
[----:B------:R3:W-:Y:S01]  /*7850*/  UTMASTG.3D [UR48], [UR4] ;  /* 0x00000030040073b5 */ /* 0x0007e20008010000 */
[----:B------:R0:W-:Y:S01]  /*7860*/  UTMACMDFLUSH ;  /* 0x00000000000079b7 */ /* 0x0001e20000000000 */
[----:B---3--:R-:W-:Y:S04]  /*7870*/  DEPBAR.LE SB0, 0x1 ;  /* 0x000080400000791a */ /* 0x008fe80000000000 */
.L_x_125:
[----:B------:R-:W-:Y:S05]  /*7880*/  BSYNC.RECONVERGENT B0 ;  /* 0x0000000000007941 */ /* 0x000fea0003800200 */
.L_x_124:
[----:B------:R-:W-:Y:S01]  /*7890*/  BAR.SYNC.DEFER_BLOCKING 0x1, 0x80 ;  /* 0x0042000000007b1d */ /* 0x000fe20000010000 */
[----:B------:R-:W-:Y:S01]  /*78a0*/  ISETP.NE.AND P1, PT, R72, RZ, PT ;  /* 0x000000ff4800720c */ /* 0x000fe20003f25270 */
[----:B------:R-:W-:Y:S01]  /*78b0*/  UISETP.NE.AND UP0, UPT, UR53, URZ, UPT ;  /* 0x000000ff3500728c */ /* 0x000fe2000bf05270 */
[----:B------:R-:W-:Y:S11]  /*78c0*/  LEA R2, R74, UR43, 0x3 ;  /* 0x0000002b4a027c11 */ /* 0x000ff6000f8e18ff */
[----:B------:R-:W-:Y:S01]  /*78d0*/  @P1 SHF.L.U32 R3, RZ, 0x1f, RZ ;  /* 0x0000001fff031819 */ /* 0x000fe200000006ff */
[----:B------:R-:W-:Y:S06]  /*78e0*/  BRA.U !UP0, `(.L_x_126) ;  /* 0x0000000108247547 */ /* 0x000fec000b800000 */
[----:B-1----:R-:W-:Y:S01]  /*78f0*/  IMAD.U32 R4, RZ, RZ, UR47 ;  /* 0x0000002fff047e24 */ /* 0x002fe2000f8e00ff */
[----:B------:R-:W-:Y:S01]  /*7900*/  MOV R0, UR52 ;  /* 0x0000003400007c02 */ /* 0x000fe20008000f00 */
[----:B------:R-:W-:Y:S03]  /*7910*/  UIADD3 UR4, UPT, UPT, UR47, 0x1, URZ ;  /* 0x000000012f047890 */ /* 0x000fe6000fffe0ff */
[----:B------:R-:W-:Y:S01]  /*7920*/  @P1 LEA R4, R4, UR43, 0x3 ;  /* 0x0000002b04041c11 */ /* 0x000fe2000f8e18ff */
[----:B------:R-:W-:Y:S04]  /*7930*/  UISETP.NE.AND UP0, UPT, UR4, 0x4, UPT ;  /* 0x000000040400788c */ /* 0x000fe8000bf05270 */
[----:B------:R-:W-:Y:S01]  /*7940*/  @P1 VIADD R4, R4, 0x60 ;  /* 0x0000006004041836 */ /* 0x000fe20000000000 */
[----:B------:R-:W-:Y:S04]  /*7950*/  USEL UR47, UR4, URZ, UP0 ;  /* 0x000000ff042f7287 */ /* 0x000fe80008000000 */
[----:B------:R-:W-:Y:S04]  /*7960*/  @P1 PRMT R0, R0, 0x654, R4 ;  /* 0x0000065400001816 */ /* 0x000fe80000000004 */
[----:B------:R3:W-:Y:S04]  /*7970*/  @P1 SYNCS.ARRIVE.TRANS64.RED.A1T0 RZ, [R0+URZ], RZ ;  /* 0x000000ff00ff19a7 */ /* 0x0007e800081004ff */
.L_x_126:
[----:B------:R-:W4:Y:S01]  /*7980*/  @P1 SYNCS.PHASECHK.TRANS64.TRYWAIT P0, [R2+URZ+0x40], R3 ;  /* 0x00004003020015a7 */ /* 0x000f2200080011ff */
[----:B------:R-:W-:Y:S01]  /*7990*/  BSSY B1, `(.L_x_127) ;  /* 0x0000016000017945 */ /* 0x000fe20003800000 */
[----:B----4-:R-:W-:Y:S03]  /*79a0*/  @P1 SEL R75, RZ, 0x1, !P0 ;  /* 0x00000001ff4b1807 */ /* 0x010fe60004000000 */
[----:B------:R-:W-:Y:S05]  /*79b0*/  @!P1 BRA `(.L_x_128) ;  /* 0x00000000004c9947 */ /* 0x000fea0003800000 */
[----:B------:R-:W-:Y:S01]  /*79c0*/  ISETP.NE.AND P0, PT, R75, RZ, PT ;  /* 0x000000ff4b00720c */ /* 0x000fe20003f05270 */
[----:B------:R-:W-:Y:S01]  /*79d0*/  BSSY B0, `(.L_x_129) ;  /* 0x000000b000007945 */ /* 0x000fe20003800000 */
[----:B------:R-:W-:Y:S11]  /*79e0*/  ISETP.NE.AND P1, PT, R76, RZ, PT ;  /* 0x000000ff4c00720c */ /* 0x000ff60003f25270 */
[----:B------:R-:W-:Y:S02]  /*79f0*/  @!UPT UIADD3 URZ, UPT, UPT, URZ, URZ, URZ ;  /* 0x000000fffffff290 */ /* 0x000fe4000fffe0ff */
[C---:B-1----:R-:W-:Y:S01]  /*7a00*/  @P1 IMAD R6, R74.reuse, 0x2000, R67 ;  /* 0x000020004a061824 */ /* 0x042fe200078e0243 */
[C---:B------:R-:W-:Y:S01]  /*7a10*/  @P1 LEA R4, R74.reuse, R65, 0xd ;  /* 0x000000414a041211 */ /* 0x040fe200078e68ff */
[C---:B------:R-:W-:Y:S02]  /*7a20*/  @P1 IMAD R5, R74.reuse, 0x2000, R66 ;  /* 0x000020004a051824 */ /* 0x040fe400078e0242 */
[----:B------:R-:W-:Y:S01]  /*7a30*/  @P1 IMAD R3, R74, 0x2000, R62 ;  /* 0x000020004a031824 */ /* 0x000fe200078e023e */
[----:B------:R-:W-:Y:S06]  /*7a40*/  @P0 BRA `(.L_x_130) ;  /* 0x00000000000c0947 */ /* 0x000fec0003800000 */
[----:B---3--:R-:W-:Y:S04]  /*7a50*/  SHF.L.U32 R0, RZ, 0x1f, RZ ;  /* 0x0000001fff007819 */ /* 0x008fe800000006ff */
[----:B------:R-:W1:Y:S02]  /*7a60*/  SYNCS.PHASECHK.TRANS64.TRYWAIT P0, [R2+URZ+0x40], R0 ;  /* 0x00004000020075a7 */ /* 0x000e6400080011ff */
[----:B-1----:R-:W-:Y:S05]  /*7a70*/  @!P0 BRA `(.L_x_131) ;  /* 0x0000004400148947 */ /* 0x002fea0003800000 */
.L_x_130:
[----:B------:R-:W-:Y:S05]  /*7a80*/  BSYNC B0 ;  /* 0x0000000000007941 */ /* 0x000fea0003800000 */
.L_x_129:
[----:B------:R-:W-:Y:S02]  /*7a90*/  ISETP.NE.AND P0, PT, R76, RZ, PT ;  /* 0x000000ff4c00720c */ /* 0x000fe40003f05270 */
[----:B------:R-:W-:Y:S11]  /*7aa0*/  IADD3 R74, PT, PT, R74, 0x1, RZ ;  /* 0x000000014a4a7810 */ /* 0x000ff60007ffe0ff */
[----:B------:R4:W1:Y:S04]  /*7ab0*/  @P0 LDS.128 R32, [R6] ;  /* 0x0000000006200984 */ /* 0x0008680000000c00 */
[----:B------:R4:W1:Y:S04]  /*7ac0*/  @P0 LDS.128 R36, [R5+0x10] ;  /* 0x0000100005240984 */ /* 0x0008680000000c00 */
[----:B------:R4:W1:Y:S04]  /*7ad0*/  @P0 LDS.128 R40, [R4+0x20] ;  /* 0x0000200004280984 */ /* 0x0008680000000c00 */
[----:B------:R4:W1:Y:S02]  /*7ae0*/  @P0 LDS.128 R44, [R3+0x30] ;  /* 0x00003000032c0984 */ /* 0x0008640000000c00 */
.L_x_128:
[----:B------:R-:W-:Y:S05]  /*7af0*/  BSYNC B1 ;  /* 0x0000000000017941 */ /* 0x000fea0003800000 */
.L_x_127:
[----:B-1-3--:R-:W-:Y:S05]  /*7b00*/  VIADD R0, R25, 0x10 ;  /* 0x0000001019007836 */ /* 0x00afea0000000000 */
[----:B------:R-:W-:Y:S04]  /*7b10*/  SHF.R.U32.HI R0, RZ, 0x15, R0 ;  /* 0x00000015ff007819 */ /* 0x000fe80000011600 */
[----:B------:R-:W-:Y:S11]  /*7b20*/  LOP3.LUT P0, RZ, R0, 0x3, R56, 0x48, !PT ;  /* 0x0000000300ff7812 */ /* 0x000ff60007804838 */
[----:B------:R-:W-:Y:S02]  /*7b30*/  @!UPT UIADD3 URZ, UPT, UPT, URZ, URZ, URZ ;  /* 0x000000fffffff290 */ /* 0x000fe4000fffe0ff */
[----:B------:R-:W-:Y:S05]  /*7b40*/  @!P0 BRA `(.L_x_132) ;  /* 0x0000000000408947 */ /* 0x000fea0003800000 */
[----:B------:R-:W1:Y:S01]  /*7b50*/  LDCU.64 UR8, c[0x4][0x70] ;  /* 0x01000e00ff0877ac */ /* 0x000e620008000a00 */
[----:B----4-:R-:W-:Y:S01]  /*7b60*/  MOV R3, 0x0 ;  /* 0x0000000000037802 */ /* 0x010fe20000000f00 */
[----:B------:R-:W-:Y:S02]  /*7b70*/  HFMA2 R12, -RZ, RZ, 0, 5.9604644775390625e-08 ;  /* 0x00000001ff0c7431 */ /* 0x000fe400000001ff */
[----:B------:R-:W-:Y:S02]  /*7b80*/  IMAD.MOV.U32 R8, RZ, RZ, 0x192 ;  /* 0x00000192ff087424 */ /* 0x000fe400078e00ff */
[----:B------:R-:W-:Y:S01]  /*7b90*/  IMAD.MOV.U32 R13, RZ, RZ, RZ ;  /* 0x000000ffff0d7224 */ /* 0x000fe200078e00ff */
[----:B------:R-:W3:Y:S01]  /*7ba0*/  LDCU.64 UR6, c[0x4][0x78] ;  /* 0x01000f00ff0677ac */ /* 0x000ee20008000a00 */
[----:B------:R-:W4:Y:S01]  /*7bb0*/  LDC.64 R2, c[0x4][R3] ;  /* 0x0100000003027b82 */ /* 0x000f220000000a00 */
[----:B------:R-:W5:Y:S01]  /*7bc0*/  LDCU.64 UR4, c[0x4][0x10] ;  /* 0x01000200ff0477ac */ /* 0x000f620008000a00 */
[----:B-1----:R-:W-:Y:S01]  /*7bd0*/  MOV R5, UR9 ;  /* 0x0000000900057c02 */ /* 0x002fe20008000f00 */
[----:B------:R-:W-:Y:S01]  /*7be0*/  IMAD.U32 R4, RZ, RZ, UR8 ;  /* 0x00000008ff047e24 */ /* 0x000fe2000f8e00ff */
[----:B---3--:R-:W-:Y:S01]  /*7bf0*/  MOV R7, UR7 ;  /* 0x0000000700077c02 */ /* 0x008fe20008000f00 */
[----:B------:R-:W-:Y:S01]  /*7c00*/  IMAD.U32 R6, RZ, RZ, UR6 ;  /* 0x00000006ff067e24 */ /* 0x000fe2000f8e00ff */
[----:B-----5:R-:W-:Y:S01]  /*7c10*/  MOV R11, UR5 ;  /* 0x00000005000b7c02 */ /* 0x020fe20008000f00 */
[----:B------:R-:W-:Y:S02]  /*7c20*/  IMAD.U32 R10, RZ, RZ, UR4 ;  /* 0x00000004ff0a7e24 */ /* 0x000fe4000f8e00ff */
[----:B------:R-:W-:Y:S07]  /*7c30*/  LEPC R20, `(.L_x_132) ;  /* 0x000000001014794e */ /* 0x000fee0000000000 */
[----:B--2-4-:R-:W-:Y:S05]  /*7c40*/  CALL.ABS.NOINC R2 ;  /* 0x0000000002007343 */ /* 0x014fea0003c00000 */
.L_x_132:
[----:B------:R-:W-:Y:S05]  /*7c50*/  WARPSYNC.ALL ;  /* 0x0000000000007948 */ /* 0x000fea0003800000 */
[----:B------:R-:W-:Y:S01]  /*7c60*/  R2UR UR4, R25 ;  /* 0x00000000190472ca */ /* 0x000fe200000e0000 */
[----:B------:R-:W-:Y:S01]  /*7c70*/  BSSY.RECONVERGENT B0, `(.L_x_133) ;  /* 0x0000040000007945 */ /* 0x000fe20003800200 */
[----:B------:R-:W-:Y:S02]  /*7c80*/  ISETP.NE.AND P6, PT, R72, RZ, PT ;  /* 0x000000ff4800720c */ /* 0x000fe40003fc5270 */
[----:B------:R-:W-:Y:S02]  /*7c90*/  ISETP.NE.AND P0, PT, R69, RZ, PT ;  /* 0x000000ff4500720c */ /* 0x000fe40003f05270 */
[----:B------:R-:W-:Y:S07]  /*7ca0*/  MOV R20, UR47 ;  /* 0x0000002f00147c02 */ /* 0x000fee0008000f00 */
[----:B----4-:R-:W1:Y:S02]  /*7cb0*/  LDTM.x16 R4, tmem[UR4+0x10] ;  /* 0x00001004000479ee */ /* 0x010e640008240000 */
[----:B------:R-:W-:Y:S01]  /*7cc0*/  @P6 LEA R20, R20, UR43, 0x3 ;  /* 0x0000002b14146c11 */ /* 0x000fe2000f8e18ff */
[C---:B-1----:R-:W-:Y:S01]  /*7cd0*/  FMUL R0, R24.reuse, R4 ;  /* 0x0000000418007220 */ /* 0x042fe20000400000 */
        /* <DEDUP_REMOVED lines=33> */
[----:B------:R-:W-:Y:S01]  /*7ef0*/  FFMA R15, R27, R47, R19 ;  /* 0x0000002f1b0f7223 */ /* 0x000fe20000000013 */
[----:B------:R-:W-:Y:S02]  /*7f00*/  MOV R16, UR52 ;  /* 0x0000003400107c02 */ /* 0x000fe40008000f00 */
[----:B------:R-:W-:Y:S02]  /*7f10*/  @P6 IADD3 R17, PT, PT, R20, 0x60, RZ ;  /* 0x0000006014116810 */ /* 0x000fe40007ffe0ff */
[----:B------:R1:W-:Y:S01]  /*7f20*/  STS.128 [R62+0x2030], R12 ;  /* 0x0020300c3e007388 */ /* 0x0003e20000000c00 */
[----:B------:R-:W-:Y:S02]  /*7f30*/  LEA R0, R74, UR43, 0x3 ;  /* 0x0000002b4a007c11 */ /* 0x000fe4000f8e18ff */
[----:B------:R-:W-:Y:S01]  /*7f40*/  @P6 PRMT R16, R16, 0x654, R17 ;  /* 0x0000065410106816 */ /* 0x000fe20000000011 */
[----:B------:R-:W-:Y:S01]  /*7f50*/  @!PT LDS RZ, [RZ] ;  /* 0x00000000fffff984 */ /* 0x000fe20000000800 */
[----:B------:R-:W-:Y:S01]  /*7f60*/  @!PT LDS RZ, [RZ] ;  /* 0x00000000fffff984 */ /* 0x000fe20000000800 */
[----:B------:R-:W-:Y:S01]  /*7f70*/  @!PT LDS RZ, [RZ] ;  /* 0x00000000fffff984 */ /* 0x000fe20000000800 */
[----:B------:R-:W-:Y:S01]  /*7f80*/  @!PT LDS RZ, [RZ] ;  /* 0x00000000fffff984 */ /* 0x000fe20000000800 */
[----:B------:R3:W-:Y:S06]  /*7f90*/  MEMBAR.ALL.CTA ;  /* 0x0000000000007992 */ /* 0x0007ec0000008000 */
[----:B---3--:R-:W3:Y:S01]  /*7fa0*/  FENCE.VIEW.ASYNC.S ;  /* 0x00000000000073c6 */ /* 0x008ee20000000000 */
[----:B------:R-:W-:Y:S01]  /*7fb0*/  @P6 SHF.L.U32 R2, RZ, 0x1f, RZ ;  /* 0x0000001fff026819 */ /* 0x000fe200000006ff */
[----:B---3--:R-:W-:Y:S06]  /*7fc0*/  BAR.SYNC.DEFER_BLOCKING 0x1, 0x80 ;  /* 0x0042000000007b1d */ /* 0x008fec0000010000 */
[----:B------:R-:W-:Y:S05]  /*7fd0*/  @P0 BRA `(.L_x_134) ;  /* 0x0000000000240947 */ /* 0x000fea0003800000 */
[----:B------:R-:W-:Y:S02]  /*7fe0*/  UIADD3 UR4, UP0, UPT, UR54, 0x680, URZ ;  /* 0x0000068036047890 */ /* 0x000fe4000ff1e0ff */
[----:B------:R-:W-:Y:S02]  /*7ff0*/  UIADD3 UR9, UPT, UPT, UR49, 0x10, URZ ;  /* 0x0000001031097890 */ /* 0x000fe4000fffe0ff */
[----:B------:R-:W-:Y:S02]  /*8000*/  UIADD3 UR8, UPT, UPT, UR43, 0x2200, URZ ;  /* 0x000022002b087890 */ /* 0x000fe4000fffe0ff */
[----:B------:R-:W-:Y:S01]  /*8010*/  UIADD3.X UR5, UPT, UPT, URZ, UR55, URZ, UP0, !UPT ;  /* 0x00000037ff057290 */ /* 0x000fe200087fe4ff */
[----:B------:R-:W-:Y:S01]  /*8020*/  UMOV UR10, UR50 ;  /* 0x00000032000a7c82 */ /* 0x000fe20008000000 */
[----:B------:R-:W-:Y:S07]  /*8030*/  UMOV UR11, UR36 ;  /* 0x00000024000b7c82 */ /* 0x000fee0008000000 */
[----:B------:R3:W-:Y:S01]  /*8040*/  UTMASTG.3D [UR8], [UR4] ;  /* 0x00000008040073b5 */ /* 0x0007e20008010000 */
[----:B------:R0:W-:Y:S01]  /*8050*/  UTMACMDFLUSH ;  /* 0x00000000000079b7 */ /* 0x0001e20000000000 */
[----:B---3--:R-:W-:Y:S04]  /*8060*/  DEPBAR.LE SB0, 0x1 ;  /* 0x000080400000791a */ /* 0x008fe80000000000 */
.L_x_134:
[----:B------:R-:W-:Y:S05]  /*8070*/  BSYNC.RECONVERGENT B0 ;  /* 0x0000000000007941 */ /* 0x000fea0003800200 */
.L_x_133:
[----:B------:R-:W-:Y:S01]  /*8080*/  BAR.SYNC.DEFER_BLOCKING 0x1, 0x80 ;  /* 0x0042000000007b1d */ /* 0x000fe20000010000 */
[----:B------:R-:W-:Y:S04]  /*8090*/  UIADD3 UR4, UPT, UPT, UR47, 0x1, URZ ;  /* 0x000000012f047890 */ /* 0x000fe8000fffe0ff */
[----:B------:R-:W-:Y:S04]  /*80a0*/  UISETP.NE.AND UP0, UPT, UR4, 0x4, UPT ;  /* 0x000000040400788c */ /* 0x000fe8000bf05270 */
[----:B------:R-:W-:Y:S01]  /*80b0*/  USEL UR46, UR4, URZ, UP0 ;  /* 0x000000ff042e7287 */ /* 0x000fe20008000000 */
[----:B------:R3:W-:Y:S01]  /*80c0*/  @P6 SYNCS.ARRIVE.TRANS64.RED.A1T0 RZ, [R16+URZ], RZ ;  /* 0x000000ff10ff69a7 */ /* 0x0007e200081004ff */
[----:B------:R-:W-:Y:S01]  /*80d0*/  BSSY B1, `(.L_x_135) ;  /* 0x0000017000017945 */ /* 0x000fe20003800000 */
[----:B------:R-:W4:Y:S02]  /*80e0*/  @P6 SYNCS.PHASECHK.TRANS64.TRYWAIT P0, [R0+URZ+0x40], R2 ;  /* 0x00004002000065a7 */ /* 0x000f2400080011ff */
[----:B----4-:R-:W-:Y:S01]  /*80f0*/  @P6 SEL R75, RZ, 0x1, !P0 ;  /* 0x00000001ff4b6807 */ /* 0x010fe20004000000 */
[----:B---3--:R-:W-:Y:S06]  /*8100*/  @!P6 BRA `(.L_x_136) ;  /* 0x00000000004ce947 */ /* 0x008fec0003800000 */
        /* <DEDUP_REMOVED lines=9> */
[----:B------:R-:W-:Y:S04]  /*81a0*/  SHF.L.U32 R6, RZ, 0x1f, RZ ;  /* 0x0000001fff067819 */ /* 0x000fe800000006ff */
[----:B------:R-:W1:Y:S02]  /*81b0*/  SYNCS.PHASECHK.TRANS64.TRYWAIT P0, [R0+URZ+0x40], R6 ;  /* 0x00004006000075a7 */ /* 0x000e6400080011ff */
[----:B-1----:R-:W-:Y:S05]  /*81c0*/  @!P0 BRA `(.L_x_139) ;  /* 0x0000003c00548947 */ /* 0x002fea0003800000 */
.L_x_138:
[----:B------:R-:W-:Y:S05]  /*81d0*/  BSYNC B0 ;  /* 0x0000000000007941 */ /* 0x000fea0003800000 */
.L_x_137:
[----:B------:R-:W-:Y:S02]  /*81e0*/  ISETP.NE.AND P0, PT, R76, RZ, PT ;  /* 0x000000ff4c00720c */ /* 0x000fe40003f05270 */
[----:B------:R-:W-:Y:S11]  /*81f0*/  IADD3 R74, PT, PT, R74, 0x1, RZ ;  /* 0x000000014a4a7810 */ /* 0x000ff60007ffe0ff */
[----:B------:R3:W4:Y:S04]  /*8200*/  @P0 LDS.128 R32, [R5] ;  /* 0x0000000005200984 */ /* 0x0007280000000c00 */
[----:B------:R3:W1:Y:S04]  /*8210*/  @P0 LDS.128 R36, [R4+0x10] ;  /* 0x0000100004240984 */ /* 0x0006680000000c00 */
[----:B------:R3:W1:Y:S04]  /*8220*/  @P0 LDS.128 R40, [R3+0x20] ;  /* 0x0000200003280984 */ /* 0x0006680000000c00 */
[----:B------:R3:W1:Y:S02]  /*8230*/  @P0 LDS.128 R44, [R2+0x30] ;  /* 0x00003000022c0984 */ /* 0x0006640000000c00 */
.L_x_136:
[----:B------:R-:W-:Y:S05]  /*8240*/  BSYNC B1 ;  /* 0x0000000000017941 */ /* 0x000fea0003800000 */
.L_x_135:
[----:B-1----:R-:W-:Y:S05]  /*8250*/  VIADD R0, R25, 0x20 ;  /* 0x0000002019007836 */ /* 0x002fea0000000000 */
[----:B------:R-:W-:Y:S04]  /*8260*/  SHF.R.U32.HI R0, RZ, 0x15, R0 ;  /* 0x00000015ff007819 */ /* 0x000fe80000011600 */
[----:B------:R-:W-:Y:S11]  /*8270*/  LOP3.LUT P0, RZ, R0, 0x3, R56, 0x48, !PT ;  /* 0x0000000300ff7812 */ /* 0x000ff60007804838 */
[----:B------:R-:W-:Y:S02]  /*8280*/  @!UPT UIADD3 URZ, UPT, UPT, URZ, URZ, URZ ;  /* 0x000000fffffff290 */ /* 0x000fe4000fffe0ff */
[----:B------:R-:W-:Y:S05]  /*8290*/  @!P0 BRA `(.L_x_140) ;  /* 0x0000000000408947 */ /* 0x000fea0003800000 */
[----:B------:R-:W1:Y:S01]  /*82a0*/  LDCU.64 UR8, c[0x4][0x70] ;  /* 0x01000e00ff0877ac */ /* 0x000e620008000a00 */
[----:B---3--:R-:W-:Y:S01]  /*82b0*/  MOV R3, 0x0 ;  /* 0x0000000000037802 */ /* 0x008fe20000000f00 */
[----:B------:R-:W-:Y:S02]  /*82c0*/  HFMA2 R12, -RZ, RZ, 0, 5.9604644775390625e-08 ;  /* 0x00000001ff0c7431 */ /* 0x000fe400000001ff */
[----:B------:R-:W-:Y:S02]  /*82d0*/  IMAD.MOV.U32 R8, RZ, RZ, 0x192 ;  /* 0x00000192ff087424 */ /* 0x000fe400078e00ff */
[----:B------:R-:W-:Y:S01]  /*82e0*/  IMAD.MOV.U32 R13, RZ, RZ, RZ ;  /* 0x000000ffff0d7224 */ /* 0x000fe200078e00ff */
[----:B------:R-:W3:Y:S01]  /*82f0*/  LDCU.64 UR6, c[0x4][0x78] ;  /* 0x01000f00ff0677ac */ /* 0x000ee20008000a00 */
[----:B------:R-:W2:Y:S01]  /*8300*/  LDC.64 R2, c[0x4][R3] ;  /* 0x0100000003027b82 */ /* 0x000ea20000000a00 */
        /* <DEDUP_REMOVED lines=9> */
.L_x_140:
[----:B------:R-:W-:Y:S05]  /*83a0*/  WARPSYNC.ALL ;  /* 0x0000000000007948 */ /* 0x000fea0003800000 */
[----:B------:R-:W-:Y:S01]  /*83b0*/  R2UR UR4, R25 ;  /* 0x00000000190472ca */ /* 0x000fe200000e0000 */
[----:B------:R-:W-:Y:S01]  /*83c0*/  BSSY.RECONVERGENT B0, `(.L_x_141) ;  /* 0x0000040000007945 */ /* 0x000fe20003800200 */
[----:B------:R-:W-:Y:S02]  /*83d0*/  ISETP.NE.AND P6, PT, R72, RZ, PT ;  /* 0x000000ff4800720c */ /* 0x000fe40003fc5270 */
[----:B------:R-:W-:Y:S02]  /*83e0*/  ISETP.NE.AND P0, PT, R69, RZ, PT ;  /* 0x000000ff4500720c */ /* 0x000fe40003f05270 */
[----:B------:R-:W-:Y:S07]  /*83f0*/  MOV R20, UR46 ;  /* 0x0000002e00147c02 */ /* 0x000fee0008000f00 */
[----:B---3--:R-:W1:Y:S02]  /*8400*/  LDTM.x16 R4, tmem[UR4+0x20] ;  /* 0x00002004000479ee */ /* 0x008e640008240000 */
[----:B------:R-:W-:Y:S01]  /*8410*/  @P6 LEA R20, R20, UR43, 0x3 ;  /* 0x0000002b14146c11 */ /* 0x000fe2000f8e18ff */
[C---:B-1----:R-:W-:Y:S01]  /*8420*/  FMUL R0, R24.reuse, R4 ;  /* 0x0000000418007220 */ /* 0x042fe20000400000 */
[C---:B------:R-:W-:Y:S01]  /*8430*/  FMUL R2, R24.reuse, R5 ;  /* 0x0000000518027220 */ /* 0x040fe20000400000 */
[C---:B------:R-:W-:Y:S01]  /*8440*/  FMUL R3, R24.reuse, R6 ;  /* 0x0000000618037220 */ /* 0x040fe20000400000 */
[C---:B------:R-:W-:Y:S01]  /*8450*/  FMUL R7, R24.reuse, R7 ;  /* 0x0000000718077220 */ /* 0x040fe20000400000 */
[C---:B----4-:R-:W-:Y:S01]  /*8460*/  FFMA R28, R27.reuse, R32, R0 ;  /* 0x000000201b1c7223 */ /* 0x050fe20000000000 */
        /* <DEDUP_REMOVED lines=53> */
.L_x_142:
[----:B------:R-:W-:Y:S05]  /*87c0*/  BSYNC.RECONVERGENT B0 ;  /* 0x0000000000007941 */ /* 0x000fea0003800200 */
.L_x_141:
[----:B------:R-:W-:Y:S01]  /*87d0*/  BAR.SYNC.DEFER_BLOCKING 0x1, 0x80 ;  /* 0x0042000000007b1d */ /* 0x000fe20000010000 */
[----:B------:R-:W-:Y:S01]  /*87e0*/  UIADD3 UR4, UPT, UPT, UR46, 0x1, URZ ;  /* 0x000000012e047890 */ /* 0x000fe2000fffe0ff */
[----:B------:R-:W-:Y:S03]  /*87f0*/  HFMA2 R77, -RZ, RZ, 0, 0 ;  /* 0x00000000ff4d7431 */ /* 0x000fe600000001ff */
        /* <DEDUP_REMOVED lines=19> */
.L_x_146:
[----:B------:R-:W-:Y:S05]  /*8930*/  BSYNC B0 ;  /* 0x0000000000007941 */ /* 0x000fea0003800000 */
.L_x_145:
[----:B------:R-:W-:Y:S01]  /*8940*/  ISETP.NE.AND P0, PT, R76, RZ, PT ;  /* 0x000000ff4c00720c */ /* 0x000fe20003f05270 */
[----:B------:R-:W-:Y:S11]  /*8950*/  VIADD R74, R74, 0x1 ;  /* 0x000000014a4a7836 */ /* 0x000ff60000000000 */
[----:B------:R-:W-:Y:S01]  /*8960*/  @!UPT UIADD3 URZ, UPT, UPT, URZ, URZ, URZ ;  /* 0x000000fffffff290 */ /* 0x000fe2000fffe0ff */
[----:B------:R3:W4:Y:S04]  /*8970*/  @P0 LDS.128 R32, [R5] ;  /* 0x0000000005200984 */ /* 0x0007280000000c00 */
[----:B------:R3:W1:Y:S04]  /*8980*/  @P0 LDS.128 R36, [R4+0x10] ;  /* 0x0000100004240984 */ /* 0x0006680000000c00 */
[----:B------:R3:W1:Y:S04]  /*8990*/  @P0 LDS.128 R40, [R3+0x20] ;  /* 0x0000200003280984 */ /* 0x0006680000000c00 */
[----:B------:R3:W1:Y:S01]  /*89a0*/  @P0 LDS.128 R44, [R2+0x30] ;  /* 0x00003000022c0984 */ /* 0x0006620000000c00 */
[C---:B------:R-:W-:Y:S04]  /*89b0*/  ISETP.NE.AND P0, PT, R74.reuse, 0x4, PT ;  /* 0x000000044a00780c */ /* 0x040fe80003f05270 */
[----:B------:R-:W-:Y:S02]  /*89c0*/  SEL R74, R74, RZ, P0 ;  /* 0x000000ff4a4a7207 */ /* 0x000fe40000000000 */
[----:B------:R-:W-:Y:S02]  /*89d0*/  SEL R77, RZ, 0x1, P0 ;  /* 0x00000001ff4d7807 */ /* 0x000fe40000000000 */
.L_x_144:
[----:B------:R-:W-:Y:S05]  /*89e0*/  BSYNC B1 ;  /* 0x0000000000017941 */ /* 0x000fea0003800000 */
.L_x_143:
        /* <DEDUP_REMOVED lines=21> */
.L_x_148:
        /* <DEDUP_REMOVED lines=54> */
[----:B------:R-:W-:Y:S01]  /*8ea0*/  @P6 SHF.L.U32 R2, R77, 0x1f, RZ ;  /* 0x0000001f4d026819 */ /* 0x000fe200000006ff */
        /* <DEDUP_REMOVED lines=11> */
.L_x_150:
[----:B------:R-:W-:Y:S05]  /*8f60*/  BSYNC.RECONVERGENT B0 ;  /* 0x0000000000007941 */ /* 0x000fea0003800200 */
.L_x_149:
        /* <DEDUP_REMOVED lines=18> */
[----:B------:R-:W-:Y:S04]  /*9090*/  SHF.L.U32 R6, R77, 0x1f, RZ ;  /* 0x0000001f4d067819 */ /* 0x000fe800000006ff */
[----:B------:R-:W1:Y:S02]  /*90a0*/  SYNCS.PHASECHK.TRANS64.TRYWAIT P0, [R0+URZ+0x40], R6 ;  /* 0x00004006000075a7 */ /* 0x000e6400080011ff */
[----:B-1----:R-:W-:Y:S05]  /*90b0*/  @!P0 BRA `(.L_x_155) ;  /* 0x0000002c00c08947 */ /* 0x002fea0003800000 */
.L_x_154:
[----:B------:R-:W-:Y:S05]  /*90c0*/  BSYNC B0 ;  /* 0x0000000000007941 */ /* 0x000fea0003800000 */
.L_x_153:
[----:B------:R-:W-:Y:S01]  /*90d0*/  ISETP.NE.AND P0, PT, R76, RZ, PT ;  /* 0x000000ff4c00720c */ /* 0x000fe20003f05270 */
[----:B------:R-:W-:Y:S11]  /*90e0*/  VIADD R74, R74, 0x1 ;  /* 0x000000014a4a7836 */ /* 0x000ff60000000000 */
[----:B------:R-:W-:Y:S01]  /*90f0*/  @!UPT UIADD3 URZ, UPT, UPT, URZ, URZ, URZ ;  /* 0x000000fffffff290 */ /* 0x000fe2000fffe0ff */
[----:B------:R3:W4:Y:S04]  /*9100*/  @P0 LDS.128 R32, [R5] ;  /* 0x0000000005200984 */ /* 0x0007280000000c00 */
[----:B------:R3:W2:Y:S04]  /*9110*/  @P0 LDS.128 R36, [R4+0x10] ;  /* 0x0000100004240984 */ /* 0x0006a80000000c00 */
[----:B------:R3:W2:Y:S04]  /*9120*/  @P0 LDS.128 R40, [R3+0x20] ;  /* 0x0000200003280984 */ /* 0x0006a80000000c00 */
[----:B------:R3:W2:Y:S01]  /*9130*/  @P0 LDS.128 R44, [R2+0x30] ;  /* 0x00003000022c0984 */ /* 0x0006a20000000c00 */
[C---:B------:R-:W-:Y:S04]  /*9140*/  ISETP.NE.AND P0, PT, R74.reuse, 0x4, PT ;  /* 0x000000044a00780c */ /* 0x040fe80003f05270 */
[----:B-1----:R-:W-:Y:S02]  /*9150*/  SEL R0, RZ, 0x1, P0 ;  /* 0x00000001ff007807 */ /* 0x002fe40000000000 */
[----:B------:R-:W-:Y:S02]  /*9160*/  SEL R74, R74, RZ, P0 ;  /* 0x000000ff4a4a7207 */ /* 0x000fe40000000000 */
[----:B------:R-:W-:Y:S02]  /*9170*/  LOP3.LUT R77, R77, R0, RZ, 0x3c, !PT ;  /* 0x000000004d4d7212 */ /* 0x000fe400078e3cff */
.L_x_152:
[----:B------:R-:W-:Y:S05]  /*9180*/  BSYNC B1 ;  /* 0x0000000000017941 */ /* 0x000fea0003800000 */
.L_x_151:
[----:B------:R-:W-:Y:S05]  /*9190*/  VIADD R0, R25, 0x40 ;  /* 0x0000004019007836 */ /* 0x000fea0000000000 */
[----:B------:R-:W-:Y:S04]  /*91a0*/  SHF.R.U32.HI R0, RZ, 0x15, R0 ;  /* 0x00000015ff007819 */ /* 0x000fe80000011600 */
[----:B------:R-:W-:Y:S11]  /*91b0*/  LOP3.LUT P0, RZ, R0, 0x3, R56, 0x48, !PT ;  /* 0x0000000300ff7812 */ /* 0x000ff60007804838 */
[----:B------:R-:W-:Y:S02]  /*91c0*/  @!UPT UIADD3 URZ, UPT, UPT, URZ, URZ, URZ ;  /* 0x000000fffffff290 */ /* 0x000fe4000fffe0ff */
[----:B------:R-:W-:Y:S05]  /*91d0*/  @!P0 BRA `(.L_x_156) ;  /* 0x0000000000408947 */ /* 0x000fea0003800000 */
[----:B------:R-:W5:Y:S01]  /*91e0*/  LDCU.64 UR8, c[0x4][0x70] ;  /* 0x01000e00ff0877ac */ /* 0x000f620008000a00 */
[----:B---3--:R-:W-:Y:S01]  /*91f0*/  MOV R3, 0x0 ;  /* 0x0000000000037802 */ /* 0x008fe20000000f00 */
[----:B-1----:R-:W-:Y:S02]  /*9200*/  HFMA2 R12, -RZ, RZ, 0, 5.9604644775390625e-08 ;  /* 0x00000001ff0c7431 */ /* 0x002fe400000001ff */
[----:B------:R-:W-:Y:S02]  /*9210*/  IMAD.MOV.U32 R8, RZ, RZ, 0x192 ;  /* 0x00000192ff087424 */ /* 0x000fe400078e00ff */
[----:B------:R-:W-:Y:S01]  /*9220*/  IMAD.MOV.U32 R13, RZ, RZ, RZ ;  /* 0x000000ffff0d7224 */ /* 0x000fe200078e00ff */
[----:B------:R-:W1:Y:S01]  /*9230*/  LDCU.64 UR6, c[0x4][0x78] ;  /* 0x01000f00ff0677ac */ /* 0x000e620008000a00 */
[----:B------:R-:W3:Y:S01]  /*9240*/  LDC.64 R2, c[0x4][R3] ;  /* 0x0100000003027b82 */ /* 0x000ee20000000a00 */
[----:B------:R-:W2:Y:S01]  /*9250*/  LDCU.64 UR4, c[0x4][0x10] ;  /* 0x01000200ff0477ac */ /* 0x000ea20008000a00 */
[----:B-----5:R-:W-:Y:S01]  /*9260*/  MOV R5, UR9 ;  /* 0x0000000900057c02 */ /* 0x020fe20008000f00 */
[----:B------:R-:W-:Y:S01]  /*9270*/  IMAD.U32 R4, RZ, RZ, UR8 ;  /* 0x00000008ff047e24 */ /* 0x000fe2000f8e00ff */
[----:B-1----:R-:W-:Y:S01]  /*9280*/  MOV R7, UR7 ;  /* 0x0000000700077c02 */ /* 0x002fe20008000f00 */
[----:B------:R-:W-:Y:S01]  /*9290*/  IMAD.U32 R6, RZ, RZ, UR6 ;  /* 0x00000006ff067e24 */ /* 0x000fe2000f8e00ff */
[----:B--2---:R-:W-:Y:S01]  /*92a0*/  MOV R11, UR5 ;  /* 0x00000005000b7c02 */ /* 0x004fe20008000f00 */
[----:B------:R-:W-:Y:S02]  /*92b0*/  IMAD.U32 R10, RZ, RZ, UR4 ;  /* 0x00000004ff0a7e24 */ /* 0x000fe4000f8e00ff */
[----:B------:R-:W-:Y:S07]  /*92c0*/  LEPC R20, `(.L_x_156) ;  /* 0x000000001014794e */ /* 0x000fee0000000000 */
[----:B---34-:R-:W-:Y:S05]  /*92d0*/  CALL.ABS.NOINC R2 ;  /* 0x0000000002007343 */ /* 0x018fea0003c00000 */
.L_x_156:
[----:B------:R-:W-:Y:S05]  /*92e0*/  WARPSYNC.ALL ;  /* 0x0000000000007948 */ /* 0x000fea0003800000 */
[----:B------:R-:W-:Y:S01]  /*92f0*/  R2UR UR4, R25 ;  /* 0x00000000190472ca */ /* 0x000fe200000e0000 */
[----:B------:R-:W-:Y:S01]  /*9300*/  BSSY.RECONVERGENT B0, `(.L_x_157) ;  /* 0x0000043000007945 */ /* 0x000fe20003800200 */
[----:B------:R-:W-:Y:S02]  /*9310*/  ISETP.NE.AND P6, PT, R72, RZ, PT ;  /* 0x000000ff4800720c */ /* 0x000fe40003fc5270 */
[----:B------:R-:W-:Y:S02]  /*9320*/  ISETP.NE.AND P0, PT, R69, RZ, PT ;  /* 0x000000ff4500720c */ /* 0x000fe40003f05270 */
[----:B------:R-:W-:Y:S07]  /*9330*/  MOV R20, UR47 ;  /* 0x0000002f00147c02 */ /* 0x000fee0008000f00 */
[----:B-1-3--:R-:W1:Y:S02]  /*9340*/  LDTM.x16 R4, tmem[UR4+0x40] ;  /* 0x00004004000479ee */ /* 0x00ae640008240000 */
        /* <DEDUP_REMOVED lines=13> */
[C---:B--2---:R-:W-:Y:S01]  /*9420*/  FFMA R4, R27.reuse, R36, R4 ;  /* 0x000000241b047223 */ /* 0x044fe20000000004 */
        /* <DEDUP_REMOVED lines=32> */
[----:B--2---:R-:W2:Y:S01]  /*9630*/  FENCE.VIEW.ASYNC.S ;  /* 0x00000000000073c6 */ /* 0x004ea20000000000 */
[----:B------:R-:W-:Y:S01]  /*9640*/  @P6 SHF.L.U32 R2, R77, 0x1f, RZ ;  /* 0x0000001f4d026819 */ /* 0x000fe200000006ff */
[----:B--2---:R-:W-:Y:S06]  /*9650*/  BAR.SYNC.DEFER_BLOCKING 0x1, 0x80 ;  /* 0x0042000000007b1d */ /* 0x004fec0000010000 */
[----:B------:R-:W-:Y:S05]  /*9660*/  @P0 BRA `(.L_x_158) ;  /* 0x0000000000300947 */ /* 0x000fea0003800000 */
[----:B------:R-:W-:Y:S02]  /*9670*/  UIADD3 UR4, UPT, UPT, UR43, 0x200, URZ ;  /* 0x000002002b047890 */ /* 0x000fe4000fffe0ff */
[----:B------:R-:W-:Y:S01]  /*9680*/  UIADD3 UR9, UPT, UPT, UR49, 0x40, URZ ;  /* 0x0000004031097890 */ /* 0x000fe2000fffe0ff */
[----:B------:R-:W-:Y:S01]  /*9690*/  UMOV UR10, UR50 ;  /* 0x00000032000a7c82 */ /* 0x000fe20008000000 */
[----:B------:R-:W-:Y:S02]  /*96a0*/  UMOV UR11, UR36 ;  /* 0x00000024000b7c82 */ /* 0x000fe40008000000 */
[----:B------:R-:W-:Y:S01]  /*96b0*/  MOV R59, UR4 ;  /* 0x00000004003b7c02 */ /* 0x000fe20008000f00 */
[----:B------:R-:W-:Y:S03]  /*96c0*/  UIADD3 UR4, UP0, UPT, UR54, 0x680, URZ ;  /* 0x0000068036047890 */ /* 0x000fe6000ff1e0ff */
[----:B------:R-:W-:Y:S01]  /*96d0*/  R2UR UR8, R59 ;  /* 0x000000003b0872ca */ /* 0x000fe200000e0000 */
[----:B------:R-:W-:Y:S11]  /*96e0*/  UIADD3.X UR5, UPT, UPT, URZ, UR55, URZ, UP0, !UPT ;  /* 0x00000037ff057290 */ /* 0x000ff600087fe4ff */
[----:B------:R-:W-:Y:S01]  /*96f0*/  @!UPT UIADD3 URZ, UPT, UPT, URZ, URZ, URZ ;  /* 0x000000fffffff290 */ /* 0x000fe2000fffe0ff */
[----:B------:R2:W-:Y:S01]  /*9700*/  UTMASTG.3D [UR8], [UR4] ;  /* 0x00000008040073b5 */ /* 0x0005e20008010000 */
[----:B------:R0:W-:Y:S01]  /*9710*/  UTMACMDFLUSH ;  /* 0x00000000000079b7 */ /* 0x0001e20000000000 */
[----:B--2---:R-:W-:Y:S04]  /*9720*/  DEPBAR.LE SB0, 0x1 ;  /* 0x000080400000791a */ /* 0x004fe80000000000 */
.L_x_158:
[----:B------:R-:W-:Y:S05]  /*9730*/  BSYNC.RECONVERGENT B0 ;  /* 0x0000000000007941 */ /* 0x000fea0003800200 */
.L_x_157:
[----:B------:R-:W-:Y:S01]  /*9740*/  BAR.SYNC.DEFER_BLOCKING 0x1, 0x80 ;  /* 0x0042000000007b1d */ /* 0x000fe20000010000 */
[----:B------:R-:W-:Y:S04]  /*9750*/  UIADD3 UR4, UPT, UPT, UR47, 0x1, URZ ;  /* 0x000000012f047890 */ /* 0x000fe8000fffe0ff */
[----:B------:R-:W-:Y:S04]  /*9760*/  UISETP.NE.AND UP0, UPT, UR4, 0x4, UPT ;  /* 0x000000040400788c */ /* 0x000fe8000bf05270 */
[----:B------:R-:W-:Y:S01]  /*9770*/  USEL UR46, UR4, URZ, UP0 ;  /* 0x000000ff042e7287 */ /* 0x000fe20008000000 */
[----:B------:R2:W-:Y:S01]  /*9780*/  @P6 SYNCS.ARRIVE.TRANS64.RED.A1T0 RZ, [R16+URZ], RZ ;  /* 0x000000ff10ff69a7 */ /* 0x0005e200081004ff */
[----:B------:R-:W-:Y:S01]  /*9790*/  BSSY B1, `(.L_x_159) ;  /* 0x000001c000017945 */ /* 0x000fe20003800000 */
[----:B------:R-:W3:Y:S02]  /*97a0*/  @P6 SYNCS.PHASECHK.TRANS64.TRYWAIT P0, [R0+URZ+0x40], R2 ;  /* 0x00004002000065a7 */ /* 0x000ee400080011ff */
[----:B---3--:R-:W-:Y:S01]  /*97b0*/  @P6 SEL R75, RZ, 0x1, !P0 ;  /* 0x00000001ff4b6807 */ /* 0x008fe20004000000 */
[----:B--2---:R-:W-:Y:S06]  /*97c0*/  @!P6 BRA `(.L_x_160) ;  /* 0x000000000060e947 */ /* 0x004fec0003800000 */
        /* <DEDUP_REMOVED lines=12> */
.L_x_162:
[----:B------:R-:W-:Y:S05]  /*9890*/  BSYNC B0 ;  /* 0x0000000000007941 */ /* 0x000fea0003800000 */
.L_x_161:
[----:B------:R-:W-:Y:S01]  /*98a0*/  ISETP.NE.AND P0, PT, R76, RZ, PT ;  /* 0x000000ff4c00720c */ /* 0x000fe20003f05270 */
[----:B------:R-:W-:Y:S11]  /*98b0*/  VIADD R74, R74, 0x1 ;  /* 0x000000014a4a7836 */ /* 0x000ff60000000000 */
[----:B------:R-:W-:Y:S01]  /*98c0*/  @!UPT UIADD3 URZ, UPT, UPT, URZ, URZ, URZ ;  /* 0x000000fffffff290 */ /* 0x000fe2000fffe0ff */
[----:B------:R2:W3:Y:S04]  /*98d0*/  @P0 LDS.128 R32, [R5] ;  /* 0x0000000005200984 */ /* 0x0004e80000000c00 */
[----:B------:R2:W4:Y:S04]  /*98e0*/  @P0 LDS.128 R36, [R4+0x10] ;  /* 0x0000100004240984 */ /* 0x0005280000000c00 */
[----:B------:R2:W2:Y:S04]  /*98f0*/  @P0 LDS.128 R40, [R3+0x20] ;  /* 0x0000200003280984 */ /* 0x0004a80000000c00 */
[----:B------:R2:W2:Y:S01]  /*9900*/  @P0 LDS.128 R44, [R2+0x30] ;  /* 0x00003000022c0984 */ /* 0x0004a20000000c00 */
[C---:B------:R-:W-:Y:S04]  /*9910*/  ISETP.NE.AND P0, PT, R74.reuse, 0x4, PT ;  /* 0x000000044a00780c */ /* 0x040fe80003f05270 */
[----:B-1----:R-:W-:Y:S02]  /*9920*/  SEL R0, RZ, 0x1, P0 ;  /* 0x00000001ff007807 */ /* 0x002fe40000000000 */
[----:B------:R-:W-:Y:S02]  /*9930*/  SEL R74, R74, RZ, P0 ;  /* 0x000000ff4a4a7207 */ /* 0x000fe40000000000 */
[----:B------:R-:W-:Y:S02]  /*9940*/  LOP3.LUT R77, R77, R0, RZ, 0x3c, !PT ;  /* 0x000000004d4d7212 */ /* 0x000fe400078e3cff */
.L_x_160:
[----:B------:R-:W-:Y:S05]  /*9950*/  BSYNC B1 ;  /* 0x0000000000017941 */ /* 0x000fea0003800000 */
.L_x_159:
[----:B------:R-:W-:Y:S05]  /*9960*/  VIADD R0, R25, 0x50 ;  /* 0x0000005019007836 */ /* 0x000fea0000000000 */
[----:B------:R-:W-:Y:S04]  /*9970*/  SHF.R.U32.HI R0, RZ, 0x15, R0 ;  /* 0x00000015ff007819 */ /* 0x000fe80000011600 */
[----:B------:R-:W-:Y:S11]  /*9980*/  LOP3.LUT P0, RZ, R0, 0x3, R56, 0x48, !PT ;  /* 0x0000000300ff7812 */ /* 0x000ff60007804838 */
[----:B------:R-:W-:Y:S02]  /*9990*/  @!UPT UIADD3 URZ, UPT, UPT, URZ, URZ, URZ ;  /* 0x000000fffffff290 */ /* 0x000fe4000fffe0ff */
[----:B------:R-:W-:Y:S05]  /*99a0*/  @!P0 BRA `(.L_x_164) ;  /* 0x0000000000408947 */ /* 0x000fea0003800000 */
[----:B------:R-:W5:Y:S01]  /*99b0*/  LDCU.64 UR8, c[0x4][0x70] ;  /* 0x01000e00ff0877ac */ /* 0x000f620008000a00 */
[----:B--2---:R-:W-:Y:S01]  /*99c0*/  MOV R3, 0x0 ;  /* 0x0000000000037802 */ /* 0x004fe20000000f00 */
[----:B-1----:R-:W-:Y:S02]  /*99d0*/  HFMA2 R12, -RZ, RZ, 0, 5.9604644775390625e-08 ;  /* 0x00000001ff0c7431 */ /* 0x002fe400000001ff */
[----:B------:R-:W-:Y:S02]  /*99e0*/  IMAD.MOV.U32 R8, RZ, RZ, 0x192 ;  /* 0x00000192ff087424 */ /* 0x000fe400078e00ff */
[----:B------:R-:W-:Y:S01]  /*99f0*/  IMAD.MOV.U32 R13, RZ, RZ, RZ ;  /* 0x000000ffff0d7224 */ /* 0x000fe200078e00ff */
[----:B------:R-:W1:Y:S01]  /*9a00*/  LDCU.64 UR6, c[0x4][0x78] ;  /* 0x01000f00ff0677ac */ /* 0x000e620008000a00 */
[----:B------:R-:W2:Y:S01]  /*9a10*/  LDC.64 R2, c[0x4][R3] ;  /* 0x0100000003027b82 */ /* 0x000ea20000000a00 */
[----:B------:R-:W3:Y:S01]  /*9a20*/  LDCU.64 UR4, c[0x4][0x10] ;  /* 0x01000200ff0477ac */ /* 0x000ee20008000a00 */
[----:B-----5:R-:W-:Y:S01]  /*9a30*/  MOV R5, UR9 ;  /* 0x0000000900057c02 */ /* 0x020fe20008000f00 */
[----:B------:R-:W-:Y:S01]  /*9a40*/  IMAD.U32 R4, RZ, RZ, UR8 ;  /* 0x00000008ff047e24 */ /* 0x000fe2000f8e00ff */
[----:B-1----:R-:W-:Y:S01]  /*9a50*/  MOV R7, UR7 ;  /* 0x0000000700077c02 */ /* 0x002fe20008000f00 */
[----:B------:R-:W-:Y:S01]  /*9a60*/  IMAD.U32 R6, RZ, RZ, UR6 ;  /* 0x00000006ff067e24 */ /* 0x000fe2000f8e00ff */
[----:B---3--:R-:W-:Y:S01]  /*9a70*/  MOV R11, UR5 ;  /* 0x00000005000b7c02 */ /* 0x008fe20008000f00 */
[----:B------:R-:W-:Y:S02]  /*9a80*/  IMAD.U32 R10, RZ, RZ, UR4 ;  /* 0x00000004ff0a7e24 */ /* 0x000fe4000f8e00ff */
[----:B------:R-:W-:Y:S07]  /*9a90*/  LEPC R20, `(.L_x_164) ;  /* 0x000000001014794e */ /* 0x000fee0000000000 */
[----:B--2-4-:R-:W-:Y:S05]  /*9aa0*/  CALL.ABS.NOINC R2 ;  /* 0x0000000002007343 */ /* 0x014fea0003c00000 */
.L_x_164:
[----:B------:R-:W-:Y:S05]  /*9ab0*/  WARPSYNC.ALL ;  /* 0x0000000000007948 */ /* 0x000fea0003800000 */
[----:B------:R-:W-:Y:S01]  /*9ac0*/  R2UR UR4, R25 ;  /* 0x00000000190472ca */ /* 0x000fe200000e0000 */
[----:B------:R-:W-:Y:S01]  /*9ad0*/  BSSY.RECONVERGENT B0, `(.L_x_165) ;  /* 0x0000040000007945 */ /* 0x000fe20003800200 */
[----:B------:R-:W-:Y:S02]  /*9ae0*/  ISETP.NE.AND P6, PT, R72, RZ, PT ;  /* 0x000000ff4800720c */ /* 0x000fe40003fc5270 */
[----:B------:R-:W-:Y:S02]  /*9af0*/  ISETP.NE.AND P0, PT, R69, RZ, PT ;  /* 0x000000ff4500720c */ /* 0x000fe40003f05270 */
[----:B------:R-:W-:Y:S07]  /*9b00*/  MOV R20, UR46 ;  /* 0x0000002e00147c02 */ /* 0x000fee0008000f00 */
[----:B-12---:R-:W1:Y:S02]  /*9b10*/  LDTM.x16 R4, tmem[UR4+0x50] ;  /* 0x00005004000479ee */ /* 0x006e640008240000 */
[----:B------:R-:W-:Y:S01]  /*9b20*/  @P6 LEA R20, R20, UR43, 0x3 ;  /* 0x0000002b14146c11 */ /* 0x000fe2000f8e18ff */
[C---:B-1----:R-:W-:Y:S01]  /*9b30*/  FMUL R0, R24.reuse, R4 ;  /* 0x0000000418007220 */ /* 0x042fe20000400000 */
[C---:B------:R-:W-:Y:S01]  /*9b40*/  FMUL R2, R24.reuse, R5 ;  /* 0x0000000518027220 */ /* 0x040fe20000400000 */
[C---:B------:R-:W-:Y:S01]  /*9b50*/  FMUL R3, R24.reuse, R6 ;  /* 0x0000000618037220 */ /* 0x040fe20000400000 */
[C---:B------:R-:W-:Y:S01]  /*9b60*/  FMUL R7, R24.reuse, R7 ;  /* 0x0000000718077220 */ /* 0x040fe20000400000 */
[C---:B---3--:R-:W-:Y:S01]  /*9b70*/  FFMA R28, R27.reuse, R32, R0 ;  /* 0x000000201b1c7223 */ /* 0x048fe20000000000 */
[C---:B------:R-:W-:Y:S01]  /*9b80*/  FMUL R4, R24.reuse, R8 ;  /* 0x0000000818047220 */ /* 0x040fe20000400000 */
[C---:B------:R-:W-:Y:S01]  /*9b90*/  FFMA R29, R27.reuse, R33, R2 ;  /* 0x000000211b1d7223 */ /* 0x040fe20000000002 */
[C---:B------:R-:W-:Y:S01]  /*9ba0*/  FMUL R5, R24.reuse, R9 ;  /* 0x0000000918057220 */ /* 0x040fe20000400000 */
[C---:B------:R-:W-:Y:S01]  /*9bb0*/  FFMA R30, R27.reuse, R34, R3 ;  /* 0x000000221b1e7223 */ /* 0x040fe20000000003 */
[C---:B------:R-:W-:Y:S01]  /*9bc0*/  FMUL R6, R24.reuse, R10 ;  /* 0x0000000a18067220 */ /* 0x040fe20000400000 */
[C---:B------:R-:W-:Y:S01]  /*9bd0*/  FFMA R31, R27.reuse, R35, R7 ;  /* 0x000000231b1f7223 */ /* 0x040fe20000000007 */
[C---:B------:R-:W-:Y:S01]  /*9be0*/  FMUL R11, R24.reuse, R11 ;  /* 0x0000000b180b7220 */ /* 0x040fe20000400000 */
[C---:B----4-:R-:W-:Y:S01]  /*9bf0*/  FFMA R4, R27.reuse, R36, R4 ;  /* 0x000000241b047223 */ /* 0x050fe20000000004 */
        /* <DEDUP_REMOVED lines=44> */
[----:B--2---:R-:W-:Y:S04]  /*9ec0*/  DEPBAR.LE SB0, 0x1 ;  /* 0x000080400000791a */ /* 0x004fe80000000000 */
.L_x_166:
[----:B------:R-:W-:Y:S05]  /*9ed0*/  BSYNC.RECONVERGENT B0 ;  /* 0x0000000000007941 */ /* 0x000fea0003800200 */
.L_x_165:
        /* <DEDUP_REMOVED lines=21> */
.L_x_170:
[----:B------:R-:W-:Y:S05]  /*a030*/  BSYNC B0 ;  /* 0x0000000000007941 */ /* 0x000fea0003800000 */
.L_x_169:
        /* <DEDUP_REMOVED lines=11> */
.L_x_168:
[----:B------:R-:W-:Y:S05]  /*a0f0*/  BSYNC B1 ;  /* 0x0000000000017941 */ /* 0x000fea0003800000 */
.L_x_167:
        /* <DEDUP_REMOVED lines=21> */
.L_x_172:
        /* <DEDUP_REMOVED lines=66> */
.L_x_174:
[----:B------:R-:W-:Y:S05]  /*a670*/  BSYNC.RECONVERGENT B0 ;  /* 0x0000000000007941 */ /* 0x000fea0003800200 */
.L_x_173:
        /* <DEDUP_REMOVED lines=21> */
.L_x_178:
[----:B------:R-:W-:Y:S05]  /*a7d0*/  BSYNC B0 ;  /* 0x0000000000007941 */ /* 0x000fea0003800000 */
.L_x_177:
[----:B------:R-:W-:Y:S11]  /*a7e0*/  ISETP.NE.AND P0, PT, R76, RZ, PT ;  /* 0x000000ff4c00720c */ /* 0x000ff60003f05270 */
[----:B------:R-:W-:Y:S02]  /*a7f0*/  @!UPT UIADD3 URZ, UPT, UPT, URZ, URZ, URZ ;  /* 0x000000fffffff290 */ /* 0x000fe4000fffe0ff */
[----:B------:R2:W3:Y:S04]  /*a800*/  @P0 LDS.128 R32, [R4] ;  /* 0x0000000004200984 */ /* 0x0004e80000000c00 */
[----:B------:R2:W4:Y:S04]  /*a810*/  @P0 LDS.128 R36, [R3+0x10] ;  /* 0x0000100003240984 */ /* 0x0005280000000c00 */
[----:B------:R2:W1:Y:S04]  /*a820*/  @P0 LDS.128 R40, [R2+0x20] ;  /* 0x0000200002280984 */ /* 0x0004680000000c00 */
[----:B------:R2:W1:Y:S02]  /*a830*/  @P0 LDS.128 R44, [R74+0x30] ;  /* 0x000030004a2c0984 */ /* 0x0004640000000c00 */
.L_x_176:
[----:B------:R-:W-:Y:S05]  /*a840*/  BSYNC B1 ;  /* 0x0000000000017941 */ /* 0x000fea0003800000 */
.L_x_175:
[----:B-1----:R-:W-:Y:S05]  /*a850*/  VIADD R0, R25, 0x70 ;  /* 0x0000007019007836 */ /* 0x002fea0000000000 */
[----:B------:R-:W-:Y:S04]  /*a860*/  SHF.R.U32.HI R0, RZ, 0x15, R0 ;  /* 0x00000015ff007819 */ /* 0x000fe80000011600 */
[----:B------:R-:W-:Y:S11]  /*a870*/  LOP3.LUT P0, RZ, R0, 0x3, R56, 0x48, !PT ;  /* 0x0000000300ff7812 */ /* 0x000ff60007804838 */
[----:B------:R-:W-:Y:S02]  /*a880*/  @!UPT UIADD3 URZ, UPT, UPT, URZ, URZ, URZ ;  /* 0x000000fffffff290 */ /* 0x000fe4000fffe0ff */
[----:B------:R-:W-:Y:S05]  /*a890*/  @!P0 BRA `(.L_x_180) ;  /* 0x0000000000408947 */ /* 0x000fea0003800000 */
[----:B------:R-:W1:Y:S01]  /*a8a0*/  LDCU.64 UR8, c[0x4][0x70] ;  /* 0x01000e00ff0877ac */ /* 0x000e620008000a00 */
[----:B--2---:R-:W-:Y:S01]  /*a8b0*/  MOV R3, 0x0 ;  /* 0x0000000000037802 */ /* 0x004fe20000000f00 */
[----:B------:R-:W-:Y:S02]  /*a8c0*/  HFMA2 R12, -RZ, RZ, 0, 5.9604644775390625e-08 ;  /* 0x00000001ff0c7431 */ /* 0x000fe400000001ff */
[----:B------:R-:W-:Y:S02]  /*a8d0*/  IMAD.MOV.U32 R8, RZ, RZ, 0x192 ;  /* 0x00000192ff087424 */ /* 0x000fe400078e00ff */
[----:B------:R-:W-:Y:S01]  /*a8e0*/  IMAD.MOV.U32 R13, RZ, RZ, RZ ;  /* 0x000000ffff0d7224 */ /* 0x000fe200078e00ff */
[----:B------:R-:W2:Y:S01]  /*a8f0*/  LDCU.64 UR6, c[0x4][0x78] ;  /* 0x01000f00ff0677ac */ /* 0x000ea20008000a00 */
[----:B------:R-:W3:Y:S01]  /*a900*/  LDC.64 R2, c[0x4][R3] ;  /* 0x0100000003027b82 */ /* 0x000ee20000000a00 */
[----:B------:R-:W5:Y:S01]  /*a910*/  LDCU.64 UR4, c[0x4][0x10] ;  /* 0x01000200ff0477ac */ /* 0x000f620008000a00 */
[----:B-1----:R-:W-:Y:S01]  /*a920*/  MOV R5, UR9 ;  /* 0x0000000900057c02 */ /* 0x002fe20008000f00 */
[----:B------:R-:W-:Y:S01]  /*a930*/  IMAD.U32 R4, RZ, RZ, UR8 ;  /* 0x00000008ff047e24 */ /* 0x000fe2000f8e00ff */
[----:B--2---:R-:W-:Y:S01]  /*a940*/  MOV R7, UR7 ;  /* 0x0000000700077c02 */ /* 0x004fe20008000f00 */
[----:B------:R-:W-:Y:S01]  /*a950*/  IMAD.U32 R6, RZ, RZ, UR6 ;  /* 0x00000006ff067e24 */ /* 0x000fe2000f8e00ff */
[----:B-----5:R-:W-:Y:S01]  /*a960*/  MOV R11, UR5 ;  /* 0x00000005000b7c02 */ /* 0x020fe20008000f00 */
[----:B------:R-:W-:Y:S02]  /*a970*/  IMAD.U32 R10, RZ, RZ, UR4 ;  /* 0x00000004ff0a7e24 */ /* 0x000fe4000f8e00ff */
[----:B------:R-:W-:Y:S07]  /*a980*/  LEPC R20, `(.L_x_180) ;  /* 0x000000001014794e */ /* 0x000fee0000000000 */
[----:B---34-:R-:W-:Y:S05]  /*a990*/  CALL.ABS.NOINC R2 ;  /* 0x0000000002007343 */ /* 0x018fea0003c00000 */
.L_x_180:
[----:B------:R-:W-:Y:S01]  /*a9a0*/  ISETP.NE.AND P0, PT, R69, RZ, PT ;  /* 0x000000ff4500720c */ /* 0x000fe20003f05270 */
[----:B------:R-:W-:Y:S05]  /*a9b0*/  WARPSYNC.ALL ;  /* 0x0000000000007948 */ /* 0x000fea0003800000 */
[----:B------:R-:W-:Y:S01]  /*a9c0*/  R2UR UR4, R25 ;  /* 0x00000000190472ca */ /* 0x000fe200000e0000 */
[----:B------:R-:W-:Y:S01]  /*a9d0*/  BSSY.RECONVERGENT B0, `(.L_x_181) ;  /* 0x000003b000007945 */ /* 0x000fe20003800200 */
[----:B------:R-:W-:Y:S04]  /*a9e0*/  IADD3 R73, PT, PT, R73, 0xd0, RZ ;  /* 0x000000d049497810 */ /* 0x000fe80007ffe0ff */
[----:B------:R-:W-:Y:S07]  /*a9f0*/  LOP3.LUT R73, R73, 0xfefffff8, RZ, 0xc0, !PT ;  /* 0xfefffff849497812 */ /* 0x000fee00078ec0ff */
[----:B--2---:R-:W1:Y:S01]  /*aa00*/  LDTM.x16 R4, tmem[UR4+0x70] ;  /* 0x00007004000479ee */ /* 0x004e620008240000 */
[----:B------:R-:W-:Y:S01]  /*aa10*/  NOP ;  /* 0x0000000000007918 */ /* 0x000fe20000000000 */
[----:B-1----:R1:W-:Y:S01]  /*aa20*/  SYNCS.ARRIVE.TRANS64.RED.A1T0 RZ, [R73+URZ], RZ ;  /* 0x000000ff49ff79a7 */ /* 0x0023e200081004ff */
[C---:B------:R-:W-:Y:S01]  /*aa30*/  FMUL R0, R24.reuse, R4 ;  /* 0x0000000418007220 */ /* 0x040fe20000400000 */
        /* <DEDUP_REMOVED lines=40> */
[----:B--2---:R-:W2:Y:S02]  /*acc0*/  FENCE.VIEW.ASYNC.S ;  /* 0x00000000000073c6 */ /* 0x004ea40000000000 */
        /* <DEDUP_REMOVED lines=11> */
.L_x_182:
[----:B------:R-:W-:Y:S05]  /*ad80*/  BSYNC.RECONVERGENT B0 ;  /* 0x0000000000007941 */ /* 0x000fea0003800200 */
.L_x_181:
[----:B------:R-:W-:Y:S01]  /*ad90*/  BAR.SYNC.DEFER_BLOCKING 0x1, 0x80 ;  /* 0x0042000000007b1d */ /* 0x000fe20000010000 */
[----:B------:R-:W-:Y:S01]  /*ada0*/  UISETP.NE.AND UP0, UPT, UR53, -0x8, UPT ;  /* 0xfffffff83500788c */ /* 0x000fe2000bf05270 */
[----:B------:R-:W-:Y:S08]  /*adb0*/  IADD3 R22, PT, PT, R22, 0x1, RZ ;  /* 0x0000000116167810 */ /* 0x000ff00007ffe0ff */
[----:B------:R-:W-:Y:S05]  /*adc0*/  BRA.U !UP0, `(.L_x_183) ;  /* 0x0000000108287547 */ /* 0x000fea000b800000 */
[----:B------:R-:W-:Y:S01]  /*add0*/  ISETP.NE.AND P0, PT, R72, RZ, PT ;  /* 0x000000ff4800720c */ /* 0x000fe20003f05270 */
[----:B------:R-:W-:Y:S01]  /*ade0*/  IMAD.U32 R2, RZ, RZ, UR47 ;  /* 0x0000002fff027e24 */ /* 0x000fe2000f8e00ff */
[----:B------:R-:W-:Y:S01]  /*adf0*/  UIADD3 UR4, UPT, UPT, UR47, 0x1, URZ ;  /* 0x000000012f047890 */ /* 0x000fe2000fffe0ff */
[----:B------:R-:W-:Y:S03]  /*ae00*/  IMAD.U32 R0, RZ, RZ, UR52 ;  /* 0x00000034ff007e24 */ /* 0x000fe6000f8e00ff */
[----:B------:R-:W-:Y:S04]  /*ae10*/  UISETP.NE.AND UP0, UPT, UR4, 0x4, UPT ;  /* 0x000000040400788c */ /* 0x000fe8000bf05270 */
[----:B------:R-:W-:Y:S03]  /*ae20*/  USEL UR47, UR4, URZ, UP0 ;  /* 0x000000ff042f7287 */ /* 0x000fe60008000000 */
[----:B------:R-:W-:Y:S05]  /*ae30*/  @P0 LEA R2, R2, UR43, 0x3 ;  /* 0x0000002b02020c11 */ /* 0x000fea000f8e18ff */
[----:B------:R-:W-:Y:S05]  /*ae40*/  @P0 VIADD R2, R2, 0x60 ;  /* 0x0000006002020836 */ /* 0x000fea0000000000 */
[----:B------:R-:W-:Y:S04]  /*ae50*/  @P0 PRMT R0, R0, 0x654, R2 ;  /* 0x0000065400000816 */ /* 0x000fe80000000002 */
[----:B------:R2:W-:Y:S03]  /*ae60*/  @P0 SYNCS.ARRIVE.TRANS64.RED.A1T0 RZ, [R0+URZ], RZ ;  /* 0x000000ff00ff09a7 */ /* 0x0005e600081004ff */
.L_x_183:
[----:B------:R-:W-:Y:S01]  /*ae70*/  R2UR UR6, R71 ;  /* 0x00000000470672ca */ /* 0x000fe200000e0000 */
[----:B------:R-:W-:Y:S01]  /*ae80*/  UIADD3 UR53, UPT, UPT, UR53, 0x8, URZ ;  /* 0x0000000835357890 */ /* 0x000fe2000fffe0ff */
[----:B------:R-:W-:Y:S02]  /*ae90*/  R2UR UR5, R57 ;  /* 0x00000000390572ca */ /* 0x000fe400000e0000 */
[----:B------:R-:W-:Y:S02]  /*aea0*/  R2UR UR4, R58 ;  /* 0x000000003a0472ca */ /* 0x000fe400000e0000 */
[----:B------:R-:W-:Y:S02]  /*aeb0*/  R2UR UR36, R70 ;  /* 0x00000000462472ca */ /* 0x000fe400000e0000 */
[----:B------:R-:W-:Y:S02]  /*aec0*/  ISETP.NE.AND P0, PT, R61, 0x2, PT ;  /* 0x000000023d00780c */ /* 0x000fe40003f05270 */
[----:B------:R-:W-:Y:S02]  /*aed0*/  ISETP.NE.AND P1, PT, R22, 0x4, PT ;  /* 0x000000041600780c */ /* 0x000fe40003f25270 */
[----:B------:R-:W-:Y:S01]  /*aee0*/  SEL R2, RZ, 0x1, P0 ;  /* 0x00000001ff027807 */ /* 0x000fe20000000000 */
[----:B------:R-:W-:Y:S01]  /*aef0*/  UISETP.NE.AND UP0, UPT, UR6, URZ, UPT ;  /* 0x000000ff0600728c */ /* 0x000fe2000bf05270 */
[----:B--2---:R-:W-:Y:S01]  /*af00*/  SEL R0, RZ, 0x1, P1 ;  /* 0x00000001ff007807 */ /* 0x004fe20000800000 */
[----:B------:R-:W-:Y:S01]  /*af10*/  UIADD3 UR20, UPT, UPT, UR37, UR5, URZ ;  /* 0x0000000525147290 */ /* 0x000fe2000fffe0ff */
[----:B------:R-:W-:Y:S01]  /*af20*/  LOP3.LUT R63, R63, R2, RZ, 0x3c, !PT ;  /* 0x000000023f3f7212 */ /* 0x000fe200078e3cff */
[----:B------:R-:W-:Y:S01]  /*af30*/  UIADD3 UR16, UPT, UPT, UR38, UR4, URZ ;  /* 0x0000000426107290 */ /* 0x000fe2000fffe0ff */
[----:B------:R-:W-:Y:S02]  /*af40*/  LOP3.LUT R64, R64, R0, RZ, 0x3c, !PT ;  /* 0x0000000040407212 */ /* 0x000fe400078e3cff */
[----:B------:R-:W-:Y:S02]  /*af50*/  SEL R61, R61, RZ, P0 ;  /* 0x000000ff3d3d7207 */ /* 0x000fe40000000000 */
[----:B------:R-:W-:Y:S01]  /*af60*/  SEL R22, R22, RZ, P1 ;  /* 0x000000ff16167207 */ /* 0x000fe20000800000 */
[----:B------:R-:W-:Y:S06]  /*af70*/  BRA.U UP0, `(.L_x_184) ;  /* 0xffffffb500507547 */ /* 0x000fec000b83ffff */
[----:B------:R-:W2:Y:S01]  /*af80*/  LDCU.64 UR4, c[0x0][0x888] ;  /* 0x00011100ff0477ac */ /* 0x000ea20008000a00 */
[----:B------:R-:W3:Y:S01]  /*af90*/  LDCU.64 UR6, c[0x0][0x890] ;  /* 0x00011200ff0677ac */ /* 0x000ee20008000a00 */
[----:B--2---:R-:W-:Y:S02]  /*afa0*/  ISETP.NE.U32.AND P2, PT, RZ, UR4, PT ;  /* 0x00000004ff007c0c */ /* 0x004fe4000bf45070 */
[----:B---3--:R-:W-:Y:S02]  /*afb0*/  ISETP.NE.U32.AND P1, PT, RZ, UR6, PT ;  /* 0x00000006ff007c0c */ /* 0x008fe4000bf25070 */
[----:B------:R-:W-:Y:S02]  /*afc0*/  ISETP.NE.AND.EX P2, PT, RZ, UR5, PT, P2 ;  /* 0x00000005ff007c0c */ /* 0x000fe4000bf45320 */
[----:B------:R-:W-:-:S13]  /*afd0*/  ISETP.NE.AND.EX P0, PT, RZ, UR7, PT, P1 ;  /* 0x00000007ff007c0c */ /* 0x000fda000bf05310 */
[----:B------:R-:W-:Y:S05]  /*afe0*/  @P2 BRA P0, `(.L_x_185) ;  /* 0x00000000003c2947 */ /* 0x000fea0000000000 */
[----:B------:R-:W-:-:S13]  /*aff0*/  ISETP.NE.AND.EX P1, PT, RZ, UR7, PT, P1 ;  /* 0x00000007ff007c0c */ /* 0x000fda000bf25310 */
[----:B------:R-:W-:Y:S05]  /*b000*/  @P1 BRA `(.L_x_186) ;  /* 0x00000000000c1947 */ /* 0x000fea0003800000 */
[----:B------:R-:W-:-:S13]  /*b010*/  FSETP.NEU.AND P0, PT, R27, RZ, PT ;  /* 0x000000ff1b00720b */ /* 0x000fda0003f0d000 */
[----:B------:R-:W-:Y:S05]  /*b020*/  @!P0 EXIT ;  /* 0x000000000000894d */ /* 0x000fea0003800000 */
[----:B------:R-:W-:Y:S05]  /*b030*/  BRA `(.L_x_185) ;  /* 0x0000000000287947 */ /* 0x000fea0003800000 */
.L_x_186:
[----:B------:R-:W-:Y:S01]  /*b040*/  ISETP.NE.AND P0, PT, R60, RZ, PT ;  /* 0x000000ff3c00720c */ /* 0x000fe20003f05270 */
[----:B------:R-:W-:-:S12]  /*b050*/  BSSY.RECONVERGENT B0, `(.L_x_185) ;  /* 0x0000008000007945 */ /* 0x000fd80003800200 */
[----:B------:R-:W-:Y:S05]  /*b060*/  @P0 BRA `(.L_x_187) ;  /* 0x0000000000100947 */ /* 0x000fea0003800000 */
[----:B------:R-:W-:-:S04]  /*b070*/  ISETP.NE.U32.AND P0, PT, RZ, UR4, PT ;  /* 0x00000004ff007c0c */ /* 0x000fc8000bf05070 */
[----:B------:R-:W-:-:S13]  /*b080*/  ISETP.NE.AND.EX P0, PT, RZ, UR5, PT, P0 ;  /* 0x00000005ff007c0c */ /* 0x000fda000bf05300 */
[----:B------:R-:W-:Y:S05]  /*b090*/  @!P0 EXIT ;  /* 0x000000000000894d */ /* 0x000fea0003800000 */
[----:B------:R-:W-:Y:S05]  /*b0a0*/  BRA `(.L_x_188) ;  /* 0x0000000000087947 */ /* 0x000fea0003800000 */
.L_x_187:
[----:B------:R-:W-:-:S13]  /*b0b0*/  FSETP.NEU.AND P0, PT, R27, RZ, PT ;  /* 0x000000ff1b00720b */ /* 0x000fda0003f0d000 */
[----:B------:R-:W-:Y:S05]  /*b0c0*/  @!P0 EXIT ;  /* 0x000000000000894d */ /* 0x000fea0003800000 */
.L_x_188:
[----:B------:R-:W-:Y:S05]  /*b0d0*/  BSYNC.RECONVERGENT B0 ;  /* 0x0000000000007941 */ /* 0x000fea0003800200 */
.L_x_185:
[----:B------:R-:W-:Y:S01]  /*b0e0*/  ULEA UR6, UR47, UR43, 0x3 ;  /* 0x0000002b2f067291 */ /* 0x000fe2000f8e18ff */
[----:B------:R-:W-:-:S04]  /*b0f0*/  DEPBAR.LE SB0, 0x0 ;  /* 0x000080000000791a */ /* 0x000fc80000000000 */
[----:B------:R-:W-:-:S04]  /*b100*/  UIADD3 UR6, UPT, UPT, UR6, 0x60, URZ ;  /* 0x0000006006067890 */ /* 0x000fc8000fffe0ff */
[----:B------:R-:W-:-:S09]  /*b110*/  UPRMT UR6, UR52, 0x654, UR6 ;  /* 0x0000065434067896 */ /* 0x000fd20008000006 */
[----:B------:R-:W-:Y:S01]  /*b120*/  SYNCS.ARRIVE.TRANS64.RED.A1T0 RZ, [UR6], RZ ;  /* 0x000000ffffff79a7 */ /* 0x000fe20008100406 */
[----:B------:R-:W-:Y:S05]  /*b130*/  EXIT ;  /* 0x000000000000794d */ /* 0x000fea0003800000 */
.L_x_24:
[----:B--2---:R2:W3:Y:S02]  /*b140*/  SYNCS.PHASECHK.TRANS64.TRYWAIT P0, [R0+URZ+0x100], R2 ;  /* 0x00010002000075a7 */ /* 0x0044e400080011ff */
[----:B---3--:R-:W-:Y:S05]  /*b150*/  @!P0 NANOSLEEP.SYNCS 0x989680 ;  /* 0x009896800000895d */ /* 0x008fea0003900000 */
[----:B------:R-:W3:Y:S02]  /*b160*/  @!P0 SYNCS.PHASECHK.TRANS64 P0, [R0+URZ+0x100], R2 ;  /* 0x00010002000085a7 */ /* 0x000ee400080010ff */
[----:B---3--:R-:W-:Y:S05]  /*b170*/  @!P0 BRA `(.L_x_24) ;  /* 0xfffffffc00f08947 */ /* 0x008fea000383ffff */
[----:B------:R-:W-:Y:S05]  /*b180*/  BRA `(.L_x_189) ;  /* 0xffffff6800e07947 */ /* 0x000fea000383ffff */
.L_x_27:
[----:B-1----:R-:W-:-:S07]  /*b190*/  MOV R0, UR6 ;  /* 0x0000000600007c02 */ /* 0x002fce0008000f00 */
.L_x_190:
[----:B-1----:R1:W2:Y:S02]  /*b1a0*/  SYNCS.PHASECHK.TRANS64.TRYWAIT P0, [R0+URZ+0x20], R3 ;  /* 0x00002003000075a7 */ /* 0x0022a400080011ff */
[----:B--2---:R-:W-:Y:S05]  /*b1b0*/  @!P0 NANOSLEEP.SYNCS 0x989680 ;  /* 0x009896800000895d */ /* 0x004fea0003900000 */
[----:B------:R-:W2:Y:S02]  /*b1c0*/  @!P0 SYNCS.PHASECHK.TRANS64 P0, [R0+URZ+0x20], R3 ;  /* 0x00002003000085a7 */ /* 0x000ea400080010ff */
[----:B--2---:R-:W-:Y:S05]  /*b1d0*/  @!P0 BRA `(.L_x_190) ;  /* 0xfffffffc00f08947 */ /* 0x004fea000383ffff */
[----:B------:R-:W-:Y:S05]  /*b1e0*/  BRA `(.L_x_26) ;  /* 0xffffff6c00387947 */ /* 0x000fea000383ffff */
.L_x_36:
[----:B-1----:R-:W-:-:S07]  /*b1f0*/  MOV R0, UR7 ;  /* 0x0000000700007c02 */ /* 0x002fce0008000f00 */
.L_x_191:
[----:B-1----:R1:W2:Y:S02]  /*b200*/  SYNCS.PHASECHK.TRANS64.TRYWAIT P0, [R0+URZ+0x20], R3 ;  /* 0x00002003000075a7 */ /* 0x0022a400080011ff */
[----:B--2---:R-:W-:Y:S05]  /*b210*/  @!P0 NANOSLEEP.SYNCS 0x989680 ;  /* 0x009896800000895d */ /* 0x004fea0003900000 */
[----:B------:R-:W2:Y:S02]  /*b220*/  @!P0 SYNCS.PHASECHK.TRANS64 P0, [R0+URZ+0x20], R3 ;  /* 0x00002003000085a7 */ /* 0x000ea400080010ff */
[----:B--2---:R-:W-:Y:S05]  /*b230*/  @!P0 BRA `(.L_x_191) ;  /* 0xfffffffc00f08947 */ /* 0x004fea000383ffff */
[----:B------:R-:W-:Y:S05]  /*b240*/  BRA `(.L_x_35) ;  /* 0xffffff7000487947 */ /* 0x000fea000383ffff */
.L_x_43:
[----:B-1----:R1:W4:Y:S02]  /*b250*/  SYNCS.PHASECHK.TRANS64.TRYWAIT P0, [R3+URZ+0x90], R0 ;  /* 0x00009000030075a7 */ /* 0x00232400080011ff */
[----:B----4-:R-:W-:Y:S05]  /*b260*/  @!P0 NANOSLEEP.SYNCS 0x989680 ;  /* 0x009896800000895d */ /* 0x010fea0003900000 */
[----:B------:R-:W4:Y:S02]  /*b270*/  @!P0 SYNCS.PHASECHK.TRANS64 P0, [R3+URZ+0x90], R0 ;  /* 0x00009000030085a7 */ /* 0x000f2400080010ff */
[----:B----4-:R-:W-:Y:S05]  /*b280*/  @!P0 BRA `(.L_x_43) ;  /* 0xfffffffc00f08947 */ /* 0x010fea000383ffff */
[----:B------:R-:W-:Y:S05]  /*b290*/  BRA `(.L_x_192) ;  /* 0xffffff7400387947 */ /* 0x000fea000383ffff */
.L_x_47:
[----:B------:R-:W-:-:S07]  /*b2a0*/  MOV R0, UR4 ;  /* 0x0000000400007c02 */ /* 0x000fce0008000f00 */
.L_x_193:
[----:B-1----:R1:W2:Y:S02]  /*b2b0*/  SYNCS.PHASECHK.TRANS64.TRYWAIT P0, [R0+URZ], R2 ;  /* 0x00000002000075a7 */ /* 0x0022a400080011ff */
[----:B--2---:R-:W-:Y:S05]  /*b2c0*/  @!P0 NANOSLEEP.SYNCS 0x989680 ;  /* 0x009896800000895d */ /* 0x004fea0003900000 */
[----:B------:R-:W2:Y:S02]  /*b2d0*/  @!P0 SYNCS.PHASECHK.TRANS64 P0, [R0+URZ], R2 ;  /* 0x00000002000085a7 */ /* 0x000ea400080010ff */
[----:B--2---:R-:W-:Y:S05]  /*b2e0*/  @!P0 BRA `(.L_x_193) ;  /* 0xfffffffc00f08947 */ /* 0x004fea000383ffff */
[----:B------:R-:W-:Y:S05]  /*b2f0*/  BRA `(.L_x_194) ;  /* 0xffffff7800e47947 */ /* 0x000fea000383ffff */
.L_x_48:
[----:B------:R-:W-:-:S07]  /*b300*/  MOV R0, UR5 ;  /* 0x0000000500007c02 */ /* 0x000fce0008000f00 */
.L_x_195:
[----:B-1----:R1:W2:Y:S02]  /*b310*/  SYNCS.PHASECHK.TRANS64.TRYWAIT P0, [R0+URZ], R3 ;  /* 0x00000003000075a7 */ /* 0x0022a400080011ff */
[----:B--2---:R-:W-:Y:S05]  /*b320*/  @!P0 NANOSLEEP.SYNCS 0x989680 ;  /* 0x009896800000895d */ /* 0x004fea0003900000 */
[----:B------:R-:W2:Y:S02]  /*b330*/  @!P0 SYNCS.PHASECHK.TRANS64 P0, [R0+URZ], R3 ;  /* 0x00000003000085a7 */ /* 0x000ea400080010ff */
[----:B--2---:R-:W-:Y:S05]  /*b340*/  @!P0 BRA `(.L_x_195) ;  /* 0xfffffffc00f08947 */ /* 0x004fea000383ffff */
[----:B------:R-:W-:Y:S05]  /*b350*/  BRA `(.L_x_196) ;  /* 0xffffff7800f07947 */ /* 0x000fea000383ffff */
.L_x_49:
[----:B------:R-:W-:-:S07]  /*b360*/  MOV R0, UR5 ;  /* 0x0000000500007c02 */ /* 0x000fce0008000f00 */
.L_x_197:
[----:B-1----:R1:W2:Y:S02]  /*b370*/  SYNCS.PHASECHK.TRANS64.TRYWAIT P0, [R0+URZ], R3 ;  /* 0x00000003000075a7 */ /* 0x0022a400080011ff */
[----:B--2---:R-:W-:Y:S05]  /*b380*/  @!P0 NANOSLEEP.SYNCS 0x989680 ;  /* 0x009896800000895d */ /* 0x004fea0003900000 */
[----:B------:R-:W2:Y:S02]  /*b390*/  @!P0 SYNCS.PHASECHK.TRANS64 P0, [R0+URZ], R3 ;  /* 0x00000003000085a7 */ /* 0x000ea400080010ff */
[----:B--2---:R-:W-:Y:S05]  /*b3a0*/  @!P0 BRA `(.L_x_197) ;  /* 0xfffffffc00f08947 */ /* 0x004fea000383ffff */
[----:B------:R-:W-:Y:S05]  /*b3b0*/  BRA `(.L_x_198) ;  /* 0xffffff7800fc7947 */ /* 0x000fea000383ffff */
.L_x_52:
[----:B-1----:R1:W2:Y:S02]  /*b3c0*/  SYNCS.PHASECHK.TRANS64.TRYWAIT P0, [R2+URZ+0xf0], R4 ;  /* 0x0000f004020075a7 */ /* 0x0022a400080011ff */
[----:B--2---:R-:W-:Y:S05]  /*b3d0*/  @!P0 NANOSLEEP.SYNCS 0x989680 ;  /* 0x009896800000895d */ /* 0x004fea0003900000 */
[----:B------:R-:W2:Y:S02]  /*b3e0*/  @!P0 SYNCS.PHASECHK.TRANS64 P0, [R2+URZ+0xf0], R4 ;  /* 0x0000f004020085a7 */ /* 0x000ea400080010ff */
[----:B--2---:R-:W-:Y:S05]  /*b3f0*/  @!P0 BRA `(.L_x_52) ;  /* 0xfffffffc00f08947 */ /* 0x004fea000383ffff */
[----:B------:R-:W-:Y:S05]  /*b400*/  BRA `(.L_x_199) ;  /* 0xffffff7c00587947 */ /* 0x000fea000383ffff */
.L_x_53:
[----:B------:R-:W-:-:S07]  /*b410*/  MOV R2, UR4 ;  /* 0x0000000400027c02 */ /* 0x000fce0008000f00 */
.L_x_200:
[----:B-1----:R1:W2:Y:S02]  /*b420*/  SYNCS.PHASECHK.TRANS64.TRYWAIT P0, [R2+URZ+0xa0], R5 ;  /* 0x0000a005020075a7 */ /* 0x0022a400080011ff */
[----:B--2---:R-:W-:Y:S05]  /*b430*/  @!P0 NANOSLEEP.SYNCS 0x989680 ;  /* 0x009896800000895d */ /* 0x004fea0003900000 */
[----:B------:R-:W2:Y:S02]  /*b440*/  @!P0 SYNCS.PHASECHK.TRANS64 P0, [R2+URZ+0xa0], R5 ;  /* 0x0000a005020085a7 */ /* 0x000ea400080010ff */
[----:B--2---:R-:W-:Y:S05]  /*b450*/  @!P0 BRA `(.L_x_200) ;  /* 0xfffffffc00f08947 */ /* 0x004fea000383ffff */
[----:B------:R-:W-:Y:S05]  /*b460*/  BRA `(.L_x_201) ;  /* 0xffffff7c00687947 */ /* 0x000fea000383ffff */
.L_x_54:
[----:B-1----:R1:W2:Y:S02]  /*b470*/  SYNCS.PHASECHK.TRANS64.TRYWAIT P1, [R2+URZ+0x90], R4 ;  /* 0x00009004020075a7 */ /* 0x0022a400080211ff */
[----:B--2---:R-:W-:Y:S05]  /*b480*/  @!P1 NANOSLEEP.SYNCS 0x989680 ;  /* 0x009896800000995d */ /* 0x004fea0003900000 */
[----:B------:R-:W2:Y:S02]  /*b490*/  @!P1 SYNCS.PHASECHK.TRANS64 P1, [R2+URZ+0x90], R4 ;  /* 0x00009004020095a7 */ /* 0x000ea400080210ff */
[----:B--2---:R-:W-:Y:S05]  /*b4a0*/  @!P1 BRA `(.L_x_54) ;  /* 0xfffffffc00f09947 */ /* 0x004fea000383ffff */
[----:B------:R-:W-:Y:S05]  /*b4b0*/  BRA `(.L_x_202) ;  /* 0xffffff7c00987947 */ /* 0x000fea000383ffff */
.L_x_57:
[----:B------:R-:W-:-:S07]  /*b4c0*/  MOV R0, UR4 ;  /* 0x0000000400007c02 */ /* 0x000fce0008000f00 */
.L_x_203:
[----:B-1----:R1:W2:Y:S02]  /*b4d0*/  SYNCS.PHASECHK.TRANS64.TRYWAIT P0, [R0+URZ+0xa0], R2 ;  /* 0x0000a002000075a7 */ /* 0x0022a400080011ff */
[----:B--2---:R-:W-:Y:S05]  /*b4e0*/  @!P0 NANOSLEEP.SYNCS 0x989680 ;  /* 0x009896800000895d */ /* 0x004fea0003900000 */
[----:B------:R-:W2:Y:S02]  /*b4f0*/  @!P0 SYNCS.PHASECHK.TRANS64 P0, [R0+URZ+0xa0], R2 ;  /* 0x0000a002000085a7 */ /* 0x000ea400080010ff */
[----:B--2---:R-:W-:Y:S05]  /*b500*/  @!P0 BRA `(.L_x_203) ;  /* 0xfffffffc00f08947 */ /* 0x004fea000383ffff */
[----:B------:R-:W-:Y:S05]  /*b510*/  BRA `(.L_x_56) ;  /* 0xffffff7c00ec7947 */ /* 0x000fea000383ffff */
.L_x_66:
[----:B-1----:R-:W-:-:S04]  /*b520*/  MOV R5, UR5 ;  /* 0x0000000500057c02 */ /* 0x002fc80008000f00 */
[----:B------:R1:W2:Y:S03]  /*b530*/  SYNCS.PHASECHK.TRANS64.TRYWAIT P0, [R5+URZ+0x8], R6 ;  /* 0x00000806050075a7 */ /* 0x0002a600080011ff */
[----:B--2---:R-:W-:Y:S05]  /*b540*/  @!P0 NANOSLEEP.SYNCS 0x989680 ;  /* 0x009896800000895d */ /* 0x004fea0003900000 */
[----:B------:R-:W2:Y:S02]  /*b550*/  @!P0 SYNCS.PHASECHK.TRANS64 P0, [R5+URZ+0x8], R6 ;  /* 0x00000806050085a7 */ /* 0x000ea400080010ff */
[----:B--2---:R-:W-:Y:S05]  /*b560*/  @!P0 BRA `(.L_x_66) ;  /* 0xfffffffc00ec8947 */ /* 0x004fea000383ffff */
[----:B------:R-:W-:Y:S05]  /*b570*/  BRA `(.L_x_65) ;  /* 0xffffff8000a07947 */ /* 0x000fea000383ffff */
.L_x_68:
[----:B------:R-:W-:Y:S01]  /*b580*/  BSSY B0, `(.L_x_204) ;  /* 0x0000006000007945 */ /* 0x000fe20003800000 */
[----:B------:R-:W-:-:S07]  /*b590*/  MOV R15, 0xffffffff ;  /* 0xffffffff000f7802 */ /* 0x000fce0000000f00 */
[----:B-1---5:R-:W-:Y:S05]  /*b5a0*/  WARPSYNC.COLLECTIVE R15, `(.L_x_205) ;  /* 0x000000000f0c7348 */ /* 0x022fea0003c00000 */
[----:B------:R-:W-:Y:S02]  /*b5b0*/  ELECT P6, UR79, PT ;  /* 0x00000000004f782f */ /* 0x000fe400038c0000 */
[----:B------:R-:W-:Y:S01]  /*b5c0*/  MOV R14, UR79 ;  /* 0x0000004f000e7c02 */ /* 0x000fe20008000f00 */
[----:B-1---5:R-:W-:Y:S10]  /*b5d0*/  ENDCOLLECTIVE ;  /* 0x000000000000791b */ /* 0x022ff40003800000 */
.L_x_205:
[----:B------:R-:W-:Y:S05]  /*b5e0*/  BSYNC B0 ;  /* 0x0000000000007941 */ /* 0x000fea0003800000 */
.L_x_204:
[----:B------:R-:W-:Y:S01]  /*b5f0*/  PLOP3.LUT P0, PT, P6, PT, PT, 0x80, 0x8 ;  /* 0x000000000008781c */ /* 0x000fe2000370f070 */
[----:B------:R-:W-:-:S12]  /*b600*/  BRA `(.L_x_206) ;  /* 0xffffff8000cc7947 */ /* 0x000fd8000383ffff */
.L_x_70:
[----:B-1----:R-:W-:-:S04]  /*b610*/  MOV R0, UR5 ;  /* 0x0000000500007c02 */ /* 0x002fc80008000f00 */
[----:B------:R1:W2:Y:S03]  /*b620*/  SYNCS.PHASECHK.TRANS64.TRYWAIT P0, [R0+URZ+0x8], R4 ;  /* 0x00000804000075a7 */ /* 0x0002a600080011ff */
[----:B--2---:R-:W-:Y:S05]  /*b630*/  @!P0 NANOSLEEP.SYNCS 0x989680 ;  /* 0x009896800000895d */ /* 0x004fea0003900000 */
[----:B------:R-:W2:Y:S02]  /*b640*/  @!P0 SYNCS.PHASECHK.TRANS64 P0, [R0+URZ+0x8], R4 ;  /* 0x00000804000085a7 */ /* 0x000ea400080010ff */
[----:B--2---:R-:W-:Y:S05]  /*b650*/  @!P0 BRA `(.L_x_70) ;  /* 0xfffffffc00ec8947 */ /* 0x004fea000383ffff */
[----:B------:R-:W-:Y:S05]  /*b660*/  BRA `(.L_x_69) ;  /* 0xffffff8000d07947 */ /* 0x000fea000383ffff */
.L_x_71:
[----:B-1----:R1:W2:Y:S02]  /*b670*/  SYNCS.PHASECHK.TRANS64.TRYWAIT P0, [R0+URZ+0x90], R4 ;  /* 0x00009004000075a7 */ /* 0x0022a400080011ff */
[----:B--2---:R-:W-:Y:S05]  /*b680*/  @!P0 NANOSLEEP.SYNCS 0x989680 ;  /* 0x009896800000895d */ /* 0x004fea0003900000 */
[----:B------:R-:W2:Y:S02]  /*b690*/  @!P0 SYNCS.PHASECHK.TRANS64 P0, [R0+URZ+0x90], R4 ;  /* 0x00009004000085a7 */ /* 0x000ea400080010ff */
[----:B--2---:R-:W-:Y:S05]  /*b6a0*/  @!P0 BRA `(.L_x_71) ;  /* 0xfffffffc00f08947 */ /* 0x004fea000383ffff */
[----:B------:R-:W-:Y:S05]  /*b6b0*/  BRA `(.L_x_207) ;  /* 0xffffff8400dc7947 */ /* 0x000fea000383ffff */
.L_x_73:
[----:B------:R-:W-:-:S07]  /*b6c0*/  MOV R0, UR46 ;  /* 0x0000002e00007c02 */ /* 0x000fce0008000f00 */
.L_x_208:
[----:B-1----:R1:W2:Y:S02]  /*b6d0*/  SYNCS.PHASECHK.TRANS64.TRYWAIT P0, [R0+URZ+0xd0], R4 ;  /* 0x0000d004000075a7 */ /* 0x0022a400080011ff */
[----:B--2---:R-:W-:Y:S05]  /*b6e0*/  @!P0 NANOSLEEP.SYNCS 0x989680 ;  /* 0x009896800000895d */ /* 0x004fea0003900000 */
[----:B------:R-:W2:Y:S02]  /*b6f0*/  @!P0 SYNCS.PHASECHK.TRANS64 P0, [R0+URZ+0xd0], R4 ;  /* 0x0000d004000085a7 */ /* 0x000ea400080010ff */
[----:B--2---:R-:W-:Y:S05]  /*b700*/  @!P0 BRA `(.L_x_208) ;  /* 0xfffffffc00f08947 */ /* 0x004fea000383ffff */
[----:B------:R-:W-:Y:S05]  /*b710*/  BRA `(.L_x_209) ;  /* 0xffffff8800287947 */ /* 0x000fea000383ffff */
.L_x_76:
[----:B------:R-:W-:Y:S07]  /*b720*/  MOV R0, UR7 ;  /* 0x0000000700007c02 */ /* 0x000fee0008000f00 */
.L_x_210:
[----:B-1----:R1:W2:Y:S02]  /*b730*/  SYNCS.PHASECHK.TRANS64.TRYWAIT P0, [R0+URZ], R4 ;  /* 0x00000004000075a7 */ /* 0x0022a400080011ff */
[----:B--2---:R-:W-:Y:S05]  /*b740*/  @!P0 NANOSLEEP.SYNCS 0x989680 ;  /* 0x009896800000895d */ /* 0x004fea0003900000 */
[----:B------:R-:W2:Y:S02]  /*b750*/  @!P0 SYNCS.PHASECHK.TRANS64 P0, [R0+URZ], R4 ;  /* 0x00000004000085a7 */ /* 0x000ea400080010ff */
[----:B--2---:R-:W-:Y:S05]  /*b760*/  @!P0 BRA `(.L_x_210) ;  /* 0xfffffffc00f08947 */ /* 0x004fea000383ffff */
[----:B------:R-:W-:Y:S05]  /*b770*/  BRA `(.L_x_75) ;  /* 0xffffff88003c7947 */ /* 0x000fea000383ffff */
.L_x_80:
[----:B-1----:R-:W-:-:S07]  /*b780*/  MOV R0, UR4 ;  /* 0x0000000400007c02 */ /* 0x002fce0008000f00 */
.L_x_211:
[----:B-1----:R1:W2:Y:S02]  /*b790*/  SYNCS.PHASECHK.TRANS64.TRYWAIT P0, [R0+URZ], R2 ;  /* 0x00000002000075a7 */ /* 0x0022a400080011ff */
[----:B--2---:R-:W-:Y:S05]  /*b7a0*/  @!P0 NANOSLEEP.SYNCS 0x989680 ;  /* 0x009896800000895d */ /* 0x004fea0003900000 */
[----:B------:R-:W2:Y:S02]  /*b7b0*/  @!P0 SYNCS.PHASECHK.TRANS64 P0, [R0+URZ], R2 ;  /* 0x00000002000085a7 */ /* 0x000ea400080010ff */
[----:B--2---:R-:W-:Y:S05]  /*b7c0*/  @!P0 BRA `(.L_x_211) ;  /* 0xfffffffc00f08947 */ /* 0x004fea000383ffff */
[----:B------:R-:W-:Y:S05]  /*b7d0*/  BRA `(.L_x_212) ;  /* 0xffffff8c00807947 */ /* 0x000fea000383ffff */
.L_x_81:
[----:B------:R-:W-:-:S07]  /*b7e0*/  MOV R0, UR5 ;  /* 0x0000000500007c02 */ /* 0x000fce0008000f00 */
.L_x_213:
[----:B-1----:R1:W2:Y:S02]  /*b7f0*/  SYNCS.PHASECHK.TRANS64.TRYWAIT P0, [R0+URZ], R3 ;  /* 0x00000003000075a7 */ /* 0x0022a400080011ff */
[----:B--2---:R-:W-:Y:S05]  /*b800*/  @!P0 NANOSLEEP.SYNCS 0x989680 ;  /* 0x009896800000895d */ /* 0x004fea0003900000 */
[----:B------:R-:W2:Y:S02]  /*b810*/  @!P0 SYNCS.PHASECHK.TRANS64 P0, [R0+URZ], R3 ;  /* 0x00000003000085a7 */ /* 0x000ea400080010ff */
[----:B--2---:R-:W-:Y:S05]  /*b820*/  @!P0 BRA `(.L_x_213) ;  /* 0xfffffffc00f08947 */ /* 0x004fea000383ffff */
[----:B------:R-:W-:Y:S05]  /*b830*/  BRA `(.L_x_214) ;  /* 0xffffff8c008c7947 */ /* 0x000fea000383ffff */
.L_x_82:
[----:B------:R-:W-:-:S07]  /*b840*/  MOV R0, UR5 ;  /* 0x0000000500007c02 */ /* 0x000fce0008000f00 */
.L_x_215:
[----:B-1----:R1:W2:Y:S02]  /*b850*/  SYNCS.PHASECHK.TRANS64.TRYWAIT P0, [R0+URZ], R3 ;  /* 0x00000003000075a7 */ /* 0x0022a400080011ff */
[----:B--2---:R-:W-:Y:S05]  /*b860*/  @!P0 NANOSLEEP.SYNCS 0x989680 ;  /* 0x009896800000895d */ /* 0x004fea0003900000 */
[----:B------:R-:W2:Y:S02]  /*b870*/  @!P0 SYNCS.PHASECHK.TRANS64 P0, [R0+URZ], R3 ;  /* 0x00000003000085a7 */ /* 0x000ea400080010ff */
[----:B--2---:R-:W-:Y:S05]  /*b880*/  @!P0 BRA `(.L_x_215) ;  /* 0xfffffffc00f08947 */ /* 0x004fea000383ffff */
[----:B------:R-:W-:Y:S05]  /*b890*/  BRA `(.L_x_216) ;  /* 0xffffff8c00987947 */ /* 0x000fea000383ffff */
.L_x_85:
[----:B------:R-:W-:-:S07]  /*b8a0*/  MOV R0, UR41 ;  /* 0x0000002900007c02 */ /* 0x000fce0008000f00 */
.L_x_217:
[----:B-1----:R1:W2:Y:S02]  /*b8b0*/  SYNCS.PHASECHK.TRANS64.TRYWAIT P1, [R0+URZ+0x110], R2 ;  /* 0x00011002000075a7 */ /* 0x0022a400080211ff */
[----:B--2---:R-:W-:Y:S05]  /*b8c0*/  @!P1 NANOSLEEP.SYNCS 0x989680 ;  /* 0x009896800000995d */ /* 0x004fea0003900000 */
[----:B------:R-:W2:Y:S02]  /*b8d0*/  @!P1 SYNCS.PHASECHK.TRANS64 P1, [R0+URZ+0x110], R2 ;  /* 0x00011002000095a7 */ /* 0x000ea400080210ff */
[----:B--2---:R-:W-:Y:S05]  /*b8e0*/  @!P1 BRA `(.L_x_217) ;  /* 0xfffffffc00f09947 */ /* 0x004fea000383ffff */
[----:B------:R-:W-:Y:S05]  /*b8f0*/  BRA `(.L_x_218) ;  /* 0xffffff8c00e47947 */ /* 0x000fea000383ffff */
.L_x_90:
[----:B--2---:R2:W3:Y:S02]  /*b900*/  SYNCS.PHASECHK.TRANS64.TRYWAIT P0, [R12+URZ+0x90], R0 ;  /* 0x000090000c0075a7 */ /* 0x0044e400080011ff */
[----:B---3--:R-:W-:Y:S05]  /*b910*/  @!P0 NANOSLEEP.SYNCS 0x989680 ;  /* 0x009896800000895d */ /* 0x008fea0003900000 */
[----:B------:R-:W3:Y:S02]  /*b920*/  @!P0 SYNCS.PHASECHK.TRANS64 P0, [R12+URZ+0x90], R0 ;  /* 0x000090000c0085a7 */ /* 0x000ee400080010ff */
[----:B---3--:R-:W-:Y:S05]  /*b930*/  @!P0 BRA `(.L_x_90) ;  /* 0xfffffffc00f08947 */ /* 0x008fea000383ffff */
[----:B------:R-:W-:Y:S05]  /*b940*/  BRA `(.L_x_219) ;  /* 0xffffff9400047947 */ /* 0x000fea000383ffff */
.L_x_93:
[----:B-1----:R-:W-:Y:S07]  /*b950*/  MOV R0, UR21 ;  /* 0x0000001500007c02 */ /* 0x002fee0008000f00 */
.L_x_220:
[----:B-1----:R1:W2:Y:S02]  /*b960*/  SYNCS.PHASECHK.TRANS64.TRYWAIT P2, [R0+URZ+0x88], R6 ;  /* 0x00008806000075a7 */ /* 0x0022a400080411ff */
[----:B--2---:R-:W-:Y:S05]  /*b970*/  @!P2 NANOSLEEP.SYNCS 0x989680 ;  /* 0x009896800000a95d */ /* 0x004fea0003900000 */
[----:B------:R-:W2:Y:S02]  /*b980*/  @!P2 SYNCS.PHASECHK.TRANS64 P2, [R0+URZ+0x88], R6 ;  /* 0x000088060000a5a7 */ /* 0x000ea400080410ff */
[----:B--2---:R-:W-:Y:S05]  /*b990*/  @!P2 BRA `(.L_x_220) ;  /* 0xfffffffc00f0a947 */ /* 0x004fea000383ffff */
[----:B------:R-:W-:Y:S05]  /*b9a0*/  BRA `(.L_x_92) ;  /* 0xffffff9800707947 */ /* 0x000fea000383ffff */
.L_x_96:
[----:B------:R-:W-:Y:S07]  /*b9b0*/  MOV R0, UR21 ;  /* 0x0000001500007c02 */ /* 0x000fee0008000f00 */
.L_x_221:
[----:B-1----:R1:W2:Y:S02]  /*b9c0*/  SYNCS.PHASECHK.TRANS64.TRYWAIT P0, [R0+URZ+0x60], R10 ;  /* 0x0000600a000075a7 */ /* 0x0022a400080011ff */
[----:B--2---:R-:W-:Y:S05]  /*b9d0*/  @!P0 NANOSLEEP.SYNCS 0x989680 ;  /* 0x009896800000895d */ /* 0x004fea0003900000 */
[----:B------:R-:W2:Y:S02]  /*b9e0*/  @!P0 SYNCS.PHASECHK.TRANS64 P0, [R0+URZ+0x60], R10 ;  /* 0x0000600a000085a7 */ /* 0x000ea400080010ff */
[----:B--2---:R-:W-:Y:S05]  /*b9f0*/  @!P0 BRA `(.L_x_221) ;  /* 0xfffffffc00f08947 */ /* 0x004fea000383ffff */
[----:B------:R-:W-:Y:S05]  /*ba00*/  BRA `(.L_x_222) ;  /* 0xffffff9800cc7947 */ /* 0x000fea000383ffff */
.L_x_97:
[----:B------:R-:W-:Y:S07]  /*ba10*/  MOV R0, UR21 ;  /* 0x0000001500007c02 */ /* 0x000fee0008000f00 */
.L_x_223:
[----:B-1----:R1:W2:Y:S02]  /*ba20*/  SYNCS.PHASECHK.TRANS64.TRYWAIT P0, [R0+URZ+0x68], R10 ;  /* 0x0000680a000075a7 */ /* 0x0022a400080011ff */
[----:B--2---:R-:W-:Y:S05]  /*ba30*/  @!P0 NANOSLEEP.SYNCS 0x989680 ;  /* 0x009896800000895d */ /* 0x004fea0003900000 */
[----:B------:R-:W2:Y:S02]  /*ba40*/  @!P0 SYNCS.PHASECHK.TRANS64 P0, [R0+URZ+0x68], R10 ;  /* 0x0000680a000085a7 */ /* 0x000ea400080010ff */
[----:B--2---:R-:W-:Y:S05]  /*ba50*/  @!P0 BRA `(.L_x_223) ;  /* 0xfffffffc00f08947 */ /* 0x004fea000383ffff */
[----:B------:R-:W-:Y:S05]  /*ba60*/  BRA `(.L_x_224) ;  /* 0xffffff9c00087947 */ /* 0x000fea000383ffff */
.L_x_98:
[----:B------:R-:W-:Y:S07]  /*ba70*/  MOV R0, UR21 ;  /* 0x0000001500007c02 */ /* 0x000fee0008000f00 */
.L_x_225:
[----:B-1----:R1:W2:Y:S02]  /*ba80*/  SYNCS.PHASECHK.TRANS64.TRYWAIT P0, [R0+URZ+0x70], R10 ;  /* 0x0000700a000075a7 */ /* 0x0022a400080011ff */
[----:B--2---:R-:W-:Y:S05]  /*ba90*/  @!P0 NANOSLEEP.SYNCS 0x989680 ;  /* 0x009896800000895d */ /* 0x004fea0003900000 */
[----:B------:R-:W2:Y:S02]  /*baa0*/  @!P0 SYNCS.PHASECHK.TRANS64 P0, [R0+URZ+0x70], R10 ;  /* 0x0000700a000085a7 */ /* 0x000ea400080010ff */
[----:B--2---:R-:W-:Y:S05]  /*bab0*/  @!P0 BRA `(.L_x_225) ;  /* 0xfffffffc00f08947 */ /* 0x004fea000383ffff */
[----:B------:R-:W-:Y:S05]  /*bac0*/  BRA `(.L_x_226) ;  /* 0xffffff9c00487947 */ /* 0x000fea000383ffff */
.L_x_99:
[----:B------:R-:W-:Y:S07]  /*bad0*/  MOV R0, UR21 ;  /* 0x0000001500007c02 */ /* 0x000fee0008000f00 */
.L_x_227:
[----:B-1----:R1:W2:Y:S02]  /*bae0*/  SYNCS.PHASECHK.TRANS64.TRYWAIT P0, [R0+URZ+0x78], R10 ;  /* 0x0000780a000075a7 */ /* 0x0022a400080011ff */
[----:B--2---:R-:W-:Y:S05]  /*baf0*/  @!P0 NANOSLEEP.SYNCS 0x989680 ;  /* 0x009896800000895d */ /* 0x004fea0003900000 */
[----:B------:R-:W2:Y:S02]  /*bb00*/  @!P0 SYNCS.PHASECHK.TRANS64 P0, [R0+URZ+0x78], R10 ;  /* 0x0000780a000085a7 */ /* 0x000ea400080010ff */
[----:B--2---:R-:W-:Y:S05]  /*bb10*/  @!P0 BRA `(.L_x_227) ;  /* 0xfffffffc00f08947 */ /* 0x004fea000383ffff */
[----:B------:R-:W-:Y:S05]  /*bb20*/  BRA `(.L_x_228) ;  /* 0xffffff9c008c7947 */ /* 0x000fea000383ffff */
.L_x_100:
[----:B------:R-:W-:Y:S07]  /*bb30*/  MOV R0, UR21 ;  /* 0x0000001500007c02 */ /* 0x000fee0008000f00 */
.L_x_229:
[----:B-1----:R1:W2:Y:S02]  /*bb40*/  SYNCS.PHASECHK.TRANS64.TRYWAIT P0, [R0+URZ+0x60], R9 ;  /* 0x00006009000075a7 */ /* 0x0022a400080011ff */
[----:B--2---:R-:W-:Y:S05]  /*bb50*/  @!P0 NANOSLEEP.SYNCS 0x989680 ;  /* 0x009896800000895d */ /* 0x004fea0003900000 */
[----:B------:R-:W2:Y:S02]  /*bb60*/  @!P0 SYNCS.PHASECHK.TRANS64 P0, [R0+URZ+0x60], R9 ;  /* 0x00006009000085a7 */ /* 0x000ea400080010ff */
[----:B--2---:R-:W-:Y:S05]  /*bb70*/  @!P0 BRA `(.L_x_229) ;  /* 0xfffffffc00f08947 */ /* 0x004fea000383ffff */
[----:B------:R-:W-:Y:S05]  /*bb80*/  BRA `(.L_x_230) ;  /* 0xffffff9c00d47947 */ /* 0x000fea000383ffff */
.L_x_101:
[----:B------:R-:W-:Y:S07]  /*bb90*/  MOV R0, UR21 ;  /* 0x0000001500007c02 */ /* 0x000fee0008000f00 */
.L_x_231:
[----:B-1----:R1:W2:Y:S02]  /*bba0*/  SYNCS.PHASECHK.TRANS64.TRYWAIT P0, [R0+URZ+0x68], R9 ;  /* 0x00006809000075a7 */ /* 0x0022a400080011ff */
[----:B--2---:R-:W-:Y:S05]  /*bbb0*/  @!P0 NANOSLEEP.SYNCS 0x989680 ;  /* 0x009896800000895d */ /* 0x004fea0003900000 */
[----:B------:R-:W2:Y:S02]  /*bbc0*/  @!P0 SYNCS.PHASECHK.TRANS64 P0, [R0+URZ+0x68], R9 ;  /* 0x00006809000085a7 */ /* 0x000ea400080010ff */
[----:B--2---:R-:W-:Y:S05]  /*bbd0*/  @!P0 BRA `(.L_x_231) ;  /* 0xfffffffc00f08947 */ /* 0x004fea000383ffff */
[----:B------:R-:W-:Y:S05]  /*bbe0*/  BRA `(.L_x_232) ;  /* 0xffffffa0001c7947 */ /* 0x000fea000383ffff */
.L_x_102:
[----:B------:R-:W-:Y:S07]  /*bbf0*/  MOV R0, UR21 ;  /* 0x0000001500007c02 */ /* 0x000fee0008000f00 */
.L_x_233:
[----:B-1----:R1:W2:Y:S02]  /*bc00*/  SYNCS.PHASECHK.TRANS64.TRYWAIT P0, [R0+URZ+0x70], R9 ;  /* 0x00007009000075a7 */ /* 0x0022a400080011ff */
[----:B--2---:R-:W-:Y:S05]  /*bc10*/  @!P0 NANOSLEEP.SYNCS 0x989680 ;  /* 0x009896800000895d */ /* 0x004fea0003900000 */
[----:B------:R-:W2:Y:S02]  /*bc20*/  @!P0 SYNCS.PHASECHK.TRANS64 P0, [R0+URZ+0x70], R9 ;  /* 0x00007009000085a7 */ /* 0x000ea400080010ff */
[----:B--2---:R-:W-:Y:S05]  /*bc30*/  @!P0 BRA `(.L_x_233) ;  /* 0xfffffffc00f08947 */ /* 0x004fea000383ffff */
[----:B------:R-:W-:Y:S05]  /*bc40*/  BRA `(.L_x_234) ;  /* 0xffffffa000647947 */ /* 0x000fea000383ffff */
.L_x_103:
[----:B------:R-:W-:Y:S07]  /*bc50*/  MOV R0, UR21 ;  /* 0x0000001500007c02 */ /* 0x000fee0008000f00 */
.L_x_235:
[----:B-1----:R1:W2:Y:S02]  /*bc60*/  SYNCS.PHASECHK.TRANS64.TRYWAIT P0, [R0+URZ+0x78], R9 ;  /* 0x00007809000075a7 */ /* 0x0022a400080011ff */
[----:B--2---:R-:W-:Y:S05]  /*bc70*/  @!P0 NANOSLEEP.SYNCS 0x989680 ;  /* 0x009896800000895d */ /* 0x004fea0003900000 */
[----:B------:R-:W2:Y:S02]  /*bc80*/  @!P0 SYNCS.PHASECHK.TRANS64 P0, [R0+URZ+0x78], R9 ;  /* 0x00007809000085a7 */ /* 0x000ea400080010ff */
[----:B--2---:R-:W-:Y:S05]  /*bc90*/  @!P0 BRA `(.L_x_235) ;  /* 0xfffffffc00f08947 */ /* 0x004fea000383ffff */
[----:B------:R-:W-:Y:S05]  /*bca0*/  BRA `(.L_x_236) ;  /* 0xffffffa000a87947 */ /* 0x000fea000383ffff */
.L_x_105:
[----:B------:R-:W-:-:S07]  /*bcb0*/  MOV R0, UR21 ;  /* 0x0000001500007c02 */ /* 0x000fce0008000f00 */
.L_x_237:
[----:B-1----:R1:W3:Y:S02]  /*bcc0*/  SYNCS.PHASECHK.TRANS64.TRYWAIT P0, [R0+URZ+0x60], R10 ;  /* 0x0000600a000075a7 */ /* 0x0022e400080011ff */
[----:B---3--:R-:W-:Y:S05]  /*bcd0*/  @!P0 NANOSLEEP.SYNCS 0x989680 ;  /* 0x009896800000895d */ /* 0x008fea0003900000 */
[----:B------:R-:W3:Y:S02]  /*bce0*/  @!P0 SYNCS.PHASECHK.TRANS64 P0, [R0+URZ+0x60], R10 ;  /* 0x0000600a000085a7 */ /* 0x000ee400080010ff */
[----:B---3--:R-:W-:Y:S05]  /*bcf0*/  @!P0 BRA `(.L_x_237) ;  /* 0xfffffffc00f08947 */ /* 0x008fea000383ffff */
[----:B------:R-:W-:Y:S05]  /*bd00*/  BRA `(.L_x_238) ;  /* 0xffffffa400187947 */ /* 0x000fea000383ffff */
.L_x_106:
[----:B-1----:R-:W-:-:S07]  /*bd10*/  MOV R0, UR21 ;  /* 0x0000001500007c02 */ /* 0x002fce0008000f00 */
.L_x_239:
[----:B-1----:R1:W3:Y:S02]  /*bd20*/  SYNCS.PHASECHK.TRANS64.TRYWAIT P0, [R0+URZ+0x68], R10 ;  /* 0x0000680a000075a7 */ /* 0x0022e400080011ff */
[----:B---3--:R-:W-:Y:S05]  /*bd30*/  @!P0 NANOSLEEP.SYNCS 0x989680 ;  /* 0x009896800000895d */ /* 0x008fea0003900000 */
[----:B------:R-:W3:Y:S02]  /*bd40*/  @!P0 SYNCS.PHASECHK.TRANS64 P0, [R0+URZ+0x68], R10 ;  /* 0x0000680a000085a7 */ /* 0x000ee400080010ff */
[----:B---3--:R-:W-:Y:S05]  /*bd50*/  @!P0 BRA `(.L_x_239) ;  /* 0xfffffffc00f08947 */ /* 0x008fea000383ffff */
[----:B------:R-:W-:Y:S05]  /*bd60*/  BRA `(.L_x_240) ;  /* 0xffffffa400087947 */ /* 0x000fea000383ffff */
.L_x_107:
[----:B------:R-:W-:-:S07]  /*bd70*/  MOV R2, UR21 ;  /* 0x0000001500027c02 */ /* 0x000fce0008000f00 */
.L_x_241:
[----:B-1----:R1:W3:Y:S02]  /*bd80*/  SYNCS.PHASECHK.TRANS64.TRYWAIT P0, [R2+URZ+0x70], R10 ;  /* 0x0000700a020075a7 */ /* 0x0022e400080011ff */
[----:B---3--:R-:W-:Y:S05]  /*bd90*/  @!P0 NANOSLEEP.SYNCS 0x989680 ;  /* 0x009896800000895d */ /* 0x008fea0003900000 */
[----:B------:R-:W3:Y:S02]  /*bda0*/  @!P0 SYNCS.PHASECHK.TRANS64 P0, [R2+URZ+0x70], R10 ;  /* 0x0000700a020085a7 */ /* 0x000ee400080010ff */
[----:B---3--:R-:W-:Y:S05]  /*bdb0*/  @!P0 BRA `(.L_x_241) ;  /* 0xfffffffc00f08947 */ /* 0x008fea000383ffff */
[----:B------:R-:W-:Y:S05]  /*bdc0*/  BRA `(.L_x_242) ;  /* 0xffffffa000fc7947 */ /* 0x000fea000383ffff */
.L_x_109:
[----:B--2---:R2:W3:Y:S02]  /*bdd0*/  SYNCS.PHASECHK.TRANS64.TRYWAIT P0, [R0+URZ+0x90], R2 ;  /* 0x00009002000075a7 */ /* 0x0044e400080011ff */
[----:B---3--:R-:W-:Y:S05]  /*bde0*/  @!P0 NANOSLEEP.SYNCS 0x989680 ;  /* 0x009896800000895d */ /* 0x008fea0003900000 */
[----:B------:R-:W3:Y:S02]  /*bdf0*/  @!P0 SYNCS.PHASECHK.TRANS64 P0, [R0+URZ+0x90], R2 ;  /* 0x00009002000085a7 */ /* 0x000ee400080010ff */
[----:B---3--:R-:W-:Y:S05]  /*be00*/  @!P0 BRA `(.L_x_109) ;  /* 0xfffffffc00f08947 */ /* 0x008fea000383ffff */
[----:B------:R-:W-:Y:S05]  /*be10*/  BRA `(.L_x_243) ;  /* 0xffffffa400bc7947 */ /* 0x000fea000383ffff */
.L_x_120:
[----:B-1----:R-:W-:Y:S04]  /*be20*/  MOV R2, UR43 ;  /* 0x0000002b00027c02 */ /* 0x002fe80008000f00 */
[----:B------:R1:W2:Y:S03]  /*be30*/  SYNCS.PHASECHK.TRANS64.TRYWAIT P0, [R2+URZ+0x40], R3 ;  /* 0x00004003020075a7 */ /* 0x0002a600080011ff */
[----:B--2---:R-:W-:Y:S05]  /*be40*/  @!P0 NANOSLEEP.SYNCS 0x989680 ;  /* 0x009896800000895d */ /* 0x004fea0003900000 */
[----:B------:R-:W2:Y:S02]  /*be50*/  @!P0 SYNCS.PHASECHK.TRANS64 P0, [R2+URZ+0x40], R3 ;  /* 0x00004003020085a7 */ /* 0x000ea400080010ff */
[----:B--2---:R-:W-:Y:S05]  /*be60*/  @!P0 BRA `(.L_x_120) ;  /* 0xfffffffc00ec8947 */ /* 0x004fea000383ffff */
[----:B------:R-:W-:Y:S05]  /*be70*/  BRA `(.L_x_119) ;  /* 0xffffffb400147947 */ /* 0x000fea000383ffff */
.L_x_122:
[----:B-1----:R1:W4:Y:S02]  /*be80*/  SYNCS.PHASECHK.TRANS64.TRYWAIT P1, [R73+URZ+0xb0], R0 ;  /* 0x0000b000490075a7 */ /* 0x00232400080211ff */
[----:B----4-:R-:W-:Y:S05]  /*be90*/  @!P1 NANOSLEEP.SYNCS 0x989680 ;  /* 0x009896800000995d */ /* 0x010fea0003900000 */
[----:B------:R-:W4:Y:S02]  /*bea0*/  @!P1 SYNCS.PHASECHK.TRANS64 P1, [R73+URZ+0xb0], R0 ;  /* 0x0000b000490095a7 */ /* 0x000f2400080210ff */
[----:B----4-:R-:W-:Y:S05]  /*beb0*/  @!P1 BRA `(.L_x_122) ;  /* 0xfffffffc00f09947 */ /* 0x010fea000383ffff */
[----:B------:R-:W-:Y:S05]  /*bec0*/  BRA `(.L_x_121) ;  /* 0xffffffb4003c7947 */ /* 0x000fea000383ffff */
.L_x_131:
[----:B-1----:R1:W3:Y:S02]  /*bed0*/  SYNCS.PHASECHK.TRANS64.TRYWAIT P0, [R2+URZ+0x40], R0 ;  /* 0x00004000020075a7 */ /* 0x0022e400080011ff */
[----:B---3--:R-:W-:Y:S05]  /*bee0*/  @!P0 NANOSLEEP.SYNCS 0x989680 ;  /* 0x009896800000895d */ /* 0x008fea0003900000 */
[----:B------:R-:W3:Y:S02]  /*bef0*/  @!P0 SYNCS.PHASECHK.TRANS64 P0, [R2+URZ+0x40], R0 ;  /* 0x00004000020085a7 */ /* 0x000ee400080010ff */
[----:B---3--:R-:W-:Y:S05]  /*bf00*/  @!P0 BRA `(.L_x_131) ;  /* 0xfffffffc00f08947 */ /* 0x008fea000383ffff */
[----:B------:R-:W-:Y:S05]  /*bf10*/  BRA `(.L_x_130) ;  /* 0xffffffb800d87947 */ /* 0x000fea000383ffff */
.L_x_139:
[----:B-1----:R1:W3:Y:S02]  /*bf20*/  SYNCS.PHASECHK.TRANS64.TRYWAIT P0, [R0+URZ+0x40], R6 ;  /* 0x00004006000075a7 */ /* 0x0022e400080011ff */
[----:B---3--:R-:W-:Y:S05]  /*bf30*/  @!P0 NANOSLEEP.SYNCS 0x989680 ;  /* 0x009896800000895d */ /* 0x008fea0003900000 */
[----:B------:R-:W3:Y:S02]  /*bf40*/  @!P0 SYNCS.PHASECHK.TRANS64 P0, [R0+URZ+0x40], R6 ;  /* 0x00004006000085a7 */ /* 0x000ee400080010ff */
[----:B---3--:R-:W-:Y:S05]  /*bf50*/  @!P0 BRA `(.L_x_139) ;  /* 0xfffffffc00f08947 */ /* 0x008fea000383ffff */
[----:B------:R-:W-:Y:S05]  /*bf60*/  BRA `(.L_x_138) ;  /* 0xffffffc000987947 */ /* 0x000fea000383ffff */
.L_x_147:
[----:B-1----:R1:W3:Y:S02]  /*bf70*/  SYNCS.PHASECHK.TRANS64.TRYWAIT P0, [R0+URZ+0x40], R6 ;  /* 0x00004006000075a7 */ /* 0x0022e400080011ff */
[----:B---3--:R-:W-:Y:S05]  /*bf80*/  @!P0 NANOSLEEP.SYNCS 0x989680 ;  /* 0x009896800000895d */ /* 0x008fea0003900000 */
[----:B------:R-:W3:Y:S02]  /*bf90*/  @!P0 SYNCS.PHASECHK.TRANS64 P0, [R0+URZ+0x40], R6 ;  /* 0x00004006000085a7 */ /* 0x000ee400080010ff */
[----:B---3--:R-:W-:Y:S05]  /*bfa0*/  @!P0 BRA `(.L_x_147) ;  /* 0xfffffffc00f08947 */ /* 0x008fea000383ffff */
[----:B------:R-:W-:Y:S05]  /*bfb0*/  BRA `(.L_x_146) ;  /* 0xffffffc8005c7947 */ /* 0x000fea000383ffff */
.L_x_155:
[----:B-1----:R1:W3:Y:S02]  /*bfc0*/  SYNCS.PHASECHK.TRANS64.TRYWAIT P0, [R0+URZ+0x40], R6 ;  /* 0x00004006000075a7 */ /* 0x0022e400080011ff */
[----:B---3--:R-:W-:Y:S05]  /*bfd0*/  @!P0 NANOSLEEP.SYNCS 0x989680 ;  /* 0x009896800000895d */ /* 0x008fea0003900000 */
[----:B------:R-:W3:Y:S02]  /*bfe0*/  @!P0 SYNCS.PHASECHK.TRANS64 P0, [R0+URZ+0x40], R6 ;  /* 0x00004006000085a7 */ /* 0x000ee400080010ff */
[----:B---3--:R-:W-:Y:S05]  /*bff0*/  @!P0 BRA `(.L_x_155) ;  /* 0xfffffffc00f08947 */ /* 0x008fea000383ffff */
[----:B------:R-:W-:Y:S05]  /*c000*/  BRA `(.L_x_154) ;  /* 0xffffffd0002c7947 */ /* 0x000fea000383ffff */
.L_x_163:
[----:B-1----:R1:W2:Y:S02]  /*c010*/  SYNCS.PHASECHK.TRANS64.TRYWAIT P0, [R0+URZ+0x40], R6 ;  /* 0x00004006000075a7 */ /* 0x0022a400080011ff */
[----:B--2---:R-:W-:Y:S05]  /*c020*/  @!P0 NANOSLEEP.SYNCS 0x989680 ;  /* 0x009896800000895d */ /* 0x004fea0003900000 */
[----:B------:R-:W2:Y:S02]  /*c030*/  @!P0 SYNCS.PHASECHK.TRANS64 P0, [R0+URZ+0x40], R6 ;  /* 0x00004006000085a7 */ /* 0x000ea400080010ff */
[----:B--2---:R-:W-:Y:S05]  /*c040*/  @!P0 BRA `(.L_x_163) ;  /* 0xfffffffc00f08947 */ /* 0x004fea000383ffff */
[----:B------:R-:W-:Y:S05]  /*c050*/  BRA `(.L_x_162) ;  /* 0xffffffd8000c7947 */ /* 0x000fea000383ffff */
.L_x_171:
[----:B-1----:R1:W2:Y:S02]  /*c060*/  SYNCS.PHASECHK.TRANS64.TRYWAIT P0, [R0+URZ+0x40], R6 ;  /* 0x00004006000075a7 */ /* 0x0022a400080011ff */
[----:B--2---:R-:W-:Y:S05]  /*c070*/  @!P0 NANOSLEEP.SYNCS 0x989680 ;  /* 0x009896800000895d */ /* 0x004fea0003900000 */
[----:B------:R-:W2:Y:S02]  /*c080*/  @!P0 SYNCS.PHASECHK.TRANS64 P0, [R0+URZ+0x40], R6 ;  /* 0x00004006000085a7 */ /* 0x000ea400080010ff */
[----:B--2---:R-:W-:Y:S05]  /*c090*/  @!P0 BRA `(.L_x_171) ;  /* 0xfffffffc00f08947 */ /* 0x004fea000383ffff */
[----:B------:R-:W-:Y:S05]  /*c0a0*/  BRA `(.L_x_170) ;  /* 0xffffffdc00e07947 */ /* 0x000fea000383ffff */
.L_x_179:
[----:B-1----:R1:W2:Y:S02]  /*c0b0*/  SYNCS.PHASECHK.TRANS64.TRYWAIT P0, [R0+URZ+0x40], R77 ;  /* 0x0000404d000075a7 */ /* 0x0022a400080011ff */
[----:B--2---:R-:W-:Y:S05]  /*c0c0*/  @!P0 NANOSLEEP.SYNCS 0x989680 ;  /* 0x009896800000895d */ /* 0x004fea0003900000 */
[----:B------:R-:W2:Y:S02]  /*c0d0*/  @!P0 SYNCS.PHASECHK.TRANS64 P0, [R0+URZ+0x40], R77 ;  /* 0x0000404d000085a7 */ /* 0x000ea400080010ff */
[----:B--2---:R-:W-:Y:S05]  /*c0e0*/  @!P0 BRA `(.L_x_179) ;  /* 0xfffffffc00f08947 */ /* 0x004fea000383ffff */
[----:B------:R-:W-:Y:S05]  /*c0f0*/  BRA `(.L_x_178) ;  /* 0xffffffe400b47947 */ /* 0x000fea000383ffff */
        .weak           $__internal_0_$__cuda_sm10x_tcgen05_guardrail_trap_col_being_dealloced_not_returned_by_alloc
        .type           $__internal_0_$__cuda_sm10x_tcgen05_guardrail_trap_col_being_dealloced_not_returned_by_alloc,@function
        .size           $__internal_0_$__cuda_sm10x_tcgen05_guardrail_trap_col_being_dealloced_not_returned_by_alloc,($__internal_1_$__cuda_sm10x_tcgen05_guardrail_trap_phase_invalid_during_alloc - $__internal_0_$__cuda_sm10x_tcgen05_guardrail_trap_col_being_dealloced_not_returned_by_alloc)
$__internal_0_$__cuda_sm10x_tcgen05_guardrail_trap_col_being_dealloced_not_returned_by_alloc:
[----:B------:R-:W-:Y:S05]  /*c100*/  BPT.TRAP 0x1 ;  /* 0x000000040000795c */ /* 0x000fea0000300000 */
[----:B------:R-:W-:-:S04]  /*c110*/  HFMA2 R3, -RZ, RZ, 0, 0 ;  /* 0x00000000ff037431 */ /* 0x000fc800000001ff */
[----:B------:R-:W-:Y:S05]  /*c120*/  RET.REL.NODEC R2 `(_ZN7cutlass13device_kernelINS_4gemm6kernel13GemmUniversalIN4cute5tupleIJiiiiEEENS1_10collective13CollectiveMmaINS1_35MainloopSm100TmaUmmaWarpSpecializedILi4ELi2ELi4ENS5_IJNS4_1CILi4EEESB_NSA_ILi1EEEEEEEENS5_IJNSA_ILi256EEENSA_ILi128EEENSA_ILi64EEEEEEfNS5_IJlSC_lEEEfSJ_NS4_8TiledMMAINS4_8MMA_AtomIJNS4_23SM100_MMA_TF32_2x1SM_SSINS_10tfloat32_tESN_fLi256ELi128ELNS4_4UMMA5MajorE0ELSP_0ELNSO_7ScaleInE0ELSQ_0EEEEEENS4_6LayoutINS5_IJSC_SC_SC_EEENS5_IJNSA_ILi0EEESV_SV_EEEEENS5_IJNS4_10UnderscoreESY_SY_EEEEENS4_28SM100_TMA_2SM_LOAD_MULTICASTENS4_14ComposedLayoutINS4_7SwizzleILi3ELi4ELi3EEENS4_18smem_ptr_flag_bitsILi32EEENST_INS5_IJNSA_ILi8EEENSA_ILi32EEEEEENS5_IJS18_SC_EEEEEEEvNS4_8identityES11_S1C_vS1D_EENS_8epilogue10collective18CollectiveEpilogueINS1F_23Sm100TmaWarpSpecializedILi4ELi2ELi16ELb1ELb0EEEJNS5_IJSG_SG_SH_EEENS5_IJNST_ISG_SC_EENST_INSA_ILi16EEESC_EEEEEfSJ_fSJ_NS1F_6fusion15FusionCallbacksIS1J_NS1P_17LinearCombinationIffffLNS_15FloatRoundStyleE2EEES1K_S1O_JEEENS4_5SM1004TMEM4LOAD26SM100_TMEM_LOAD_32dp32b16xENS4_13SM90_TMA_LOADENS12_INS13_ILi2ELi4ELi3EEES16_NST_INS5_IJS17_S1M_EEENS5_IJS1M_SC_EEEEEEENS4_39AutoVectorizingCopyWithAssumedAlignmentILi128EEENS4_14SM90_TMA_STOREES24_S26_S26_EEEvvEEEEvNT_6ParamsE) ;  /* 0xffffff3c02b47950 */ /* 0x000fea0003c3ffff */
        .weak           $__internal_1_$__cuda_sm10x_tcgen05_guardrail_trap_phase_invalid_during_alloc
        .type           $__internal_1_$__cuda_sm10x_tcgen05_guardrail_trap_phase_invalid_during_alloc,@function
        .size           $__internal_1_$__cuda_sm10x_tcgen05_guardrail_trap_phase_invalid_during_alloc,($__internal_2_$__cuda_sm10x_tcgen05_guardrail_trap_unallocated_columns_being_dealloced - $__internal_1_$__cuda_sm10x_tcgen05_guardrail_trap_phase_invalid_during_alloc)
$__internal_1_$__cuda_sm10x_tcgen05_guardrail_trap_phase_invalid_during_alloc:
[----:B------:R-:W-:Y:S05]  /*c130*/  BPT.TRAP 0x1 ;  /* 0x000000040000795c */ /* 0x000fea0000300000 */
[----:B------:R-:W-:-:S04]  /*c140*/  MOV R5, 0x0 ;  /* 0x0000000000057802 */ /* 0x000fc80000000f00 */
[----:B------:R-:W-:Y:S05]  /*c150*/  RET.REL.NODEC R4 `(_ZN7cutlass13device_kernelINS_4gemm6kernel13GemmUniversalIN4cute5tupleIJiiiiEEENS1_10collective13CollectiveMmaINS1_35MainloopSm100TmaUmmaWarpSpecializedILi4ELi2ELi4ENS5_IJNS4_1CILi4EEESB_NSA_ILi1EEEEEEEENS5_IJNSA_ILi256EEENSA_ILi128EEENSA_ILi64EEEEEEfNS5_IJlSC_lEEEfSJ_NS4_8TiledMMAINS4_8MMA_AtomIJNS4_23SM100_MMA_TF32_2x1SM_SSINS_10tfloat32_tESN_fLi256ELi128ELNS4_4UMMA5MajorE0ELSP_0ELNSO_7ScaleInE0ELSQ_0EEEEEENS4_6LayoutINS5_IJSC_SC_SC_EEENS5_IJNSA_ILi0EEESV_SV_EEEEENS5_IJNS4_10UnderscoreESY_SY_EEEEENS4_28SM100_TMA_2SM_LOAD_MULTICASTENS4_14ComposedLayoutINS4_7SwizzleILi3ELi4ELi3EEENS4_18smem_ptr_flag_bitsILi32EEENST_INS5_IJNSA_ILi8EEENSA_ILi32EEEEEENS5_IJS18_SC_EEEEEEEvNS4_8identityES11_S1C_vS1D_EENS_8epilogue10collective18CollectiveEpilogueINS1F_23Sm100TmaWarpSpecializedILi4ELi2ELi16ELb1ELb0EEEJNS5_IJSG_SG_SH_EEENS5_IJNST_ISG_SC_EENST_INSA_ILi16EEESC_EEEEEfSJ_fSJ_NS1F_6fusion15FusionCallbacksIS1J_NS1P_17LinearCombinationIffffLNS_15FloatRoundStyleE2EEES1K_S1O_JEEENS4_5SM1004TMEM4LOAD26SM100_TMEM_LOAD_32dp32b16xENS4_13SM90_TMA_LOADENS12_INS13_ILi2ELi4ELi3EEES16_NST_INS5_IJS17_S1M_EEENS5_IJS1M_SC_EEEEEEENS4_39AutoVectorizingCopyWithAssumedAlignmentILi128EEENS4_14SM90_TMA_STOREES24_S26_S26_EEEvvEEEEvNT_6ParamsE) ;  /* 0xffffff3c04a87950 */ /* 0x000fea0003c3ffff */
        .weak           $__internal_2_$__cuda_sm10x_tcgen05_guardrail_trap_unallocated_columns_being_dealloced
        .type           $__internal_2_$__cuda_sm10x_tcgen05_guardrail_trap_unallocated_columns_being_dealloced,@function
        .size           $__internal_2_$__cuda_sm10x_tcgen05_guardrail_trap_unallocated_columns_being_dealloced,(.L_x_245 - $__internal_2_$__cuda_sm10x_tcgen05_guardrail_trap_unallocated_columns_being_dealloced)
$__internal_2_$__cuda_sm10x_tcgen05_guardrail_trap_unallocated_columns_being_dealloced:
[----:B------:R-:W-:Y:S05]  /*c160*/  BPT.TRAP 0x1 ;  /* 0x000000040000795c */ /* 0x000fea0000300000 */
[----:B------:R-:W-:-:S04]  /*c170*/  HFMA2 R3, -RZ, RZ, 0, 0 ;  /* 0x00000000ff037431 */ /* 0x000fc800000001ff */
[----:B------:R-:W-:Y:S05]  /*c180*/  RET.REL.NODEC R2 `(_ZN7cutlass13device_kernelINS_4gemm6kernel13GemmUniversalIN4cute5tupleIJiiiiEEENS1_10collective13CollectiveMmaINS1_35MainloopSm100TmaUmmaWarpSpecializedILi4ELi2ELi4ENS5_IJNS4_1CILi4EEESB_NSA_ILi1EEEEEEEENS5_IJNSA_ILi256EEENSA_ILi128EEENSA_ILi64EEEEEEfNS5_IJlSC_lEEEfSJ_NS4_8TiledMMAINS4_8MMA_AtomIJNS4_23SM100_MMA_TF32_2x1SM_SSINS_10tfloat32_tESN_fLi256ELi128ELNS4_4UMMA5MajorE0ELSP_0ELNSO_7ScaleInE0ELSQ_0EEEEEENS4_6LayoutINS5_IJSC_SC_SC_EEENS5_IJNSA_ILi0EEESV_SV_EEEEENS5_IJNS4_10UnderscoreESY_SY_EEEEENS4_28SM100_TMA_2SM_LOAD_MULTICASTENS4_14ComposedLayoutINS4_7SwizzleILi3ELi4ELi3EEENS4_18smem_ptr_flag_bitsILi32EEENST_INS5_IJNSA_ILi8EEENSA_ILi32EEEEEENS5_IJS18_SC_EEEEEEEvNS4_8identityES11_S1C_vS1D_EENS_8epilogue10collective18CollectiveEpilogueINS1F_23Sm100TmaWarpSpecializedILi4ELi2ELi16ELb1ELb0EEEJNS5_IJSG_SG_SH_EEENS5_IJNST_ISG_SC_EENST_INSA_ILi16EEESC_EEEEEfSJ_fSJ_NS1F_6fusion15FusionCallbacksIS1J_NS1P_17LinearCombinationIffffLNS_15FloatRoundStyleE2EEES1K_S1O_JEEENS4_5SM1004TMEM4LOAD26SM100_TMEM_LOAD_32dp32b16xENS4_13SM90_TMA_LOADENS12_INS13_ILi2ELi4ELi3EEES16_NST_INS5_IJS17_S1M_EEENS5_IJS1M_SC_EEEEEEENS4_39AutoVectorizingCopyWithAssumedAlignmentILi128EEENS4_14SM90_TMA_STOREES24_S26_S26_EEEvvEEEEvNT_6ParamsE) ;  /* 0xffffff3c029c7950 */ /* 0x000fea0003c3ffff */
.L_x_244:
[----:B------:R-:W-:-:S00]  /*c190*/  BRA `(.L_x_244) ;  /* 0xfffffffc00fc7947 */ /* 0x000fc0000383ffff */
[----:B------:R-:W-:-:S00]  /*c1a0*/  NOP ;  /* 0x0000000000007918 */ /* 0x000fc00000000000 */
        /* <DEDUP_REMOVED lines=13> */
.L_x_245:


//--------------------- .nv.global.init           --------------------------
	.section	.nv.global.init,"aw",@progbits
.nv.global.init:
	.type		$str$27,@object
	.size		$str$27,($str$28 - $str$27)
$str$27:
        /*0000*/ 	.byte	0x28, 0x61, 0x64, 0x64, 0x72, 0x65, 0x73, 0x73, 0x20, 0x26, 0x20, 0x6d, 0x61, 0x73, 0x6b, 0x29
        /*0010*/ 	.byte	0x20, 0x3d, 0x3d, 0x20, 0x30, 0x00
	.type		$str$28,@object
	.size		$str$28,($str$26 - $str$28)
$str$28:
        /*0016*/ 	.byte	0x2f, 0x74, 0x6d, 0x70, 0x2f, 0x63, 0x75, 0x74, 0x6c, 0x61, 0x73, 0x73, 0x5f, 0x73, 0x77, 0x65
        /*0026*/ 	.byte	0x65, 0x70, 0x5f, 0x73, 0x72, 0x63, 0x2f, 0x69, 0x6e, 0x63, 0x6c, 0x75, 0x64, 0x65, 0x2f, 0x63
        /*0036*/ 	.byte	0x75, 0x74, 0x65, 0x2f, 0x70, 0x6f, 0x69, 0x6e, 0x74, 0x65, 0x72, 0x5f, 0x66, 0x6c, 0x61, 0x67
        /*0046*/ 	.byte	0x67, 0x65, 0x64, 0x2e, 0x68, 0x70, 0x70, 0x00
	.type		$str$26,@object
	.size		$str$26,($str$25 - $str$26)
$str$26:
        /*004e*/ 	.byte	0x2f, 0x74, 0x6d, 0x70, 0x2f, 0x63, 0x75, 0x74, 0x6c, 0x61, 0x73, 0x73, 0x5f, 0x73, 0x77, 0x65
        /*005e*/ 	.byte	0x65, 0x70, 0x5f, 0x73, 0x72, 0x63, 0x2f, 0x69, 0x6e, 0x63, 0x6c, 0x75, 0x64, 0x65, 0x2f, 0x63
        /*006e*/ 	.byte	0x75, 0x74, 0x65, 0x2f, 0x61, 0x74, 0x6f, 0x6d, 0x2f, 0x63, 0x6f, 0x70, 0x79, 0x5f, 0x74, 0x72
        /*007e*/ 	.byte	0x61, 0x69, 0x74, 0x73, 0x5f, 0x73, 0x6d, 0x31, 0x30, 0x30, 0x2e, 0x68, 0x70, 0x70, 0x00
	.type		$str$25,@object
	.size		$str$25,(__unnamed_1 - $str$25)
$str$25:
        /*008d*/ 	.byte	0x28, 0x28, 0x75, 0x69, 0x6e, 0x74, 0x33, 0x32, 0x5f, 0x74, 0x28, 0x74, 0x68, 0x72, 0x65, 0x61
        /*009d*/ 	.byte	0x64, 0x49, 0x64, 0x78, 0x2e, 0x78, 0x29, 0x20, 0x2f, 0x20, 0x33, 0x32, 0x29, 0x20, 0x25, 0x20
        /*00ad*/ 	.byte	0x34, 0x29, 0x20, 0x3d, 0x3d, 0x20, 0x28, 0x28, 0x28, 0x74, 0x6d, 0x65, 0x6d, 0x5f, 0x61, 0x64
        /*00bd*/ 	.byte	0x64, 0x72, 0x20, 0x3e, 0x3e, 0x20, 0x31, 0x36, 0x29, 0x20, 0x2f, 0x20, 0x33, 0x32, 0x29, 0x20
        /*00cd*/ 	.byte	0x25, 0x20, 0x34, 0x29, 0x00
	.type		__unnamed_1,@object
	.size		__unnamed_1,(__unnamed_2 - __unnamed_1)
__unnamed_1:
        /*00d2*/ 	.byte	0x61, 0x75, 0x74, 0x6f, 0x20, 0x63, 0x75, 0x74, 0x65, 0x3a, 0x3a, 0x61, 0x73, 0x5f, 0x70, 0x6f
        /* <DEDUP_REMOVED lines=23> */
        /*0252*/ 	.byte	0x43, 0x3c, 0x32, 0x30, 0x34, 0x38, 0x3e, 0x3e, 0x3e, 0x3e, 0x5d, 0x00
	.type		__unnamed_2,@object
	.size		__unnamed_2,(.L_2 - __unnamed_2)
__unnamed_2:
        /* <DEDUP_REMOVED lines=42> */
        /*04fe*/ 	.byte	0x3e, 0x5d, 0x00
.L_2:


//--------------------- .nv.shared._ZN7cutlass13device_kernelINS_4gemm6kernel13GemmUniversalIN4cute5tupleIJiiiiEEENS1_10collective13CollectiveMmaINS1_35MainloopSm100TmaUmmaWarpSpecializedILi4ELi2ELi4ENS5_IJNS4_1CILi4EEESB_NSA_ILi1EEEEEEEENS5_IJNSA_ILi256EEENSA_ILi128EEENSA_ILi64EEEEEEfNS5_IJlSC_lEEEfSJ_NS4_8TiledMMAINS4_8MMA_AtomIJNS4_23SM100_MMA_TF32_2x1SM_SSINS_10tfloat32_tESN_fLi256ELi128ELNS4_4UMMA5MajorE0ELSP_0ELNSO_7ScaleInE0ELSQ_0EEEEEENS4_6LayoutINS5_IJSC_SC_SC_EEENS5_IJNSA_ILi0EEESV_SV_EEEEENS5_IJNS4_10UnderscoreESY_SY_EEEEENS4_28SM100_TMA_2SM_LOAD_MULTICASTENS4_14ComposedLayoutINS4_7SwizzleILi3ELi4ELi3EEENS4_18smem_ptr_flag_bitsILi32EEENST_INS5_IJNSA_ILi8EEENSA_ILi32EEEEEENS5_IJS18_SC_EEEEEEEvNS4_8identityES11_S1C_vS1D_EENS_8epilogue10collective18CollectiveEpilogueINS1F_23Sm100TmaWarpSpecializedILi4ELi2ELi16ELb1ELb0EEEJNS5_IJSG_SG_SH_EEENS5_IJNST_ISG_SC_EENST_INSA_ILi16EEESC_EEEEEfSJ_fSJ_NS1F_6fusion15FusionCallbacksIS1J_NS1P_17LinearCombinationIffffLNS_15FloatRoundStyleE2EEES1K_S1O_JEEENS4_5SM1004TMEM4LOAD26SM100_TMEM_LOAD_32dp32b16xENS4_13SM90_TMA_LOADENS12_INS13_ILi2ELi4ELi3EEES16_NST_INS5_IJS17_S1M_EEENS5_IJS1M_SC_EEEEEEENS4_39AutoVectorizingCopyWithAssumedAlignmentILi128EEENS4_14SM90_TMA_STOREES24_S26_S26_EEEvvEEEEvNT_6ParamsE --------------------------
	.section	.nv.shared._ZN7cutlass13device_kernelINS_4gemm6kernel13GemmUniversalIN4cute5tupleIJiiiiEEENS1_10collective13CollectiveMmaINS1_35MainloopSm100TmaUmmaWarpSpecializedILi4ELi2ELi4ENS5_IJNS4_1CILi4EEESB_NSA_ILi1EEEEEEEENS5_IJNSA_ILi256EEENSA_ILi128EEENSA_ILi64EEEEEEfNS5_IJlSC_lEEEfSJ_NS4_8TiledMMAINS4_8MMA_AtomIJNS4_23SM100_MMA_TF32_2x1SM_SSINS_10tfloat32_tESN_fLi256ELi128ELNS4_4UMMA5MajorE0ELSP_0ELNSO_7ScaleInE0ELSQ_0EEEEEENS4_6LayoutINS5_IJSC_SC_SC_EEENS5_IJNSA_ILi0EEESV_SV_EEEEENS5_IJNS4_10UnderscoreESY_SY_EEEEENS4_28SM100_TMA_2SM_LOAD_MULTICASTENS4_14ComposedLayoutINS4_7SwizzleILi3ELi4ELi3EEENS4_18smem_ptr_flag_bitsILi32EEENST_INS5_IJNSA_ILi8EEENSA_ILi32EEEEEENS5_IJS18_SC_EEEEEEEvNS4_8identityES11_S1C_vS1D_EENS_8epilogue10collective18CollectiveEpilogueINS1F_23Sm100TmaWarpSpecializedILi4ELi2ELi16ELb1ELb0EEEJNS5_IJSG_SG_SH_EEENS5_IJNST_ISG_SC_EENST_INSA_ILi16EEESC_EEEEEfSJ_fSJ_NS1F_6fusion15FusionCallbacksIS1J_NS1P_17LinearCombinationIffffLNS_15FloatRoundStyleE2EEES1K_S1O_JEEENS4_5SM1004TMEM4LOAD26SM100_TMEM_LOAD_32dp32b16xENS4_13SM90_TMA_LOADENS12_INS13_ILi2ELi4ELi3EEES16_NST_INS5_IJS17_S1M_EEENS5_IJS1M_SC_EEEEEEENS4_39AutoVectorizingCopyWithAssumedAlignmentILi128EEENS4_14SM90_TMA_STOREES24_S26_S26_EEEvvEEEEvNT_6ParamsE,"aw",@nobits
	.sectionflags	@""
	.align	16
	.zero		1024


//--------------------- .nv.shared.reserved.0     --------------------------
	.section	.nv.shared.reserved.0,"aw",@nobits
	.weak		__nv_reservedSMEM_offset_0_alias
	.size		__nv_reservedSMEM_offset_0_alias, 0, 64
	.other		__nv_reservedSMEM_offset_0_alias,@"STO_CUDA_RESERVED_SHARED STV_DEFAULT"
__nv_reservedSMEM_offset_0_alias:
	.zero		0
.nv.shared.reserved.0:
	.zero		64
	.weak		__nv_reservedSMEM_tcgen05_partition
	.type		__nv_reservedSMEM_tcgen05_partition,@object
	.size		__nv_reservedSMEM_tcgen05_partition,(.L_0 - __nv_reservedSMEM_tcgen05_partition)
__nv_reservedSMEM_tcgen05_partition:
	.zero		32
.L_0:


//--------------------- .nv.global                --------------------------
	.section	.nv.global,"aw",@nobits
.nv.global:
	.type		_ZN40_INTERNAL_694bf5ae_4_k_cu_0034dce5_309944cute1_E,@object
	.size		_ZN40_INTERNAL_694bf5ae_4_k_cu_0034dce5_309944cute1_E,(_ZN40_INTERNAL_694bf5ae_4_k_cu_0034dce5_309944cuda3std3__45__cpo6cbeginE - _ZN40_INTERNAL_694bf5ae_4_k_cu_0034dce5_309944cute1_E)
_ZN40_INTERNAL_694bf5ae_4_k_cu_0034dce5_309944cute1_E:
	.zero		1
	.type		_ZN40_INTERNAL_694bf5ae_4_k_cu_0034dce5_309944cuda3std3__45__cpo6cbeginE,@object
	.size		_ZN40_INTERNAL_694bf5ae_4_k_cu_0034dce5_309944cuda3std3__45__cpo6cbeginE,(_ZN40_INTERNAL_694bf5ae_4_k_cu_0034dce5_309944cuda3std3__48in_placeE - _ZN40_INTERNAL_694bf5ae_4_k_cu_0034dce5_309944cuda3std3__45__cpo6cbeginE)
_ZN40_INTERNAL_694bf5ae_4_k_cu_0034dce5_309944cuda3std3__45__cpo6cbeginE:
	.zero		1
	.type		_ZN40_INTERNAL_694bf5ae_4_k_cu_0034dce5_309944cuda3std3__48in_placeE,@object
	.size		_ZN40_INTERNAL_694bf5ae_4_k_cu_0034dce5_309944cuda3std3__48in_placeE,(_ZN40_INTERNAL_694bf5ae_4_k_cu_0034dce5_309944cuda3std6ranges3__45__cpo9iter_moveE - _ZN40_INTERNAL_694bf5ae_4_k_cu_0034dce5_309944cuda3std3__48in_placeE)
_ZN40_INTERNAL_694bf5ae_4_k_cu_0034dce5_309944cuda3std3__48in_placeE:
	.zero		1
	.type		_ZN40_INTERNAL_694bf5ae_4_k_cu_0034dce5_309944cuda3std6ranges3__45__cpo9iter_moveE,@object
	.size		_ZN40_INTERNAL_694bf5ae_4_k_cu_0034dce5_309944cuda3std6ranges3__45__cpo9iter_moveE,(_ZN40_INTERNAL_694bf5ae_4_k_cu_0034dce5_309944cuda3std3__45__cpo5beginE - _ZN40_INTERNAL_694bf5ae_4_k_cu_0034dce5_309944cuda3std6ranges3__45__cpo9iter_moveE)
_ZN40_INTERNAL_694bf5ae_4_k_cu_0034dce5_309944cuda3std6ranges3__45__cpo9iter_moveE:
	.zero		1
	.type		_ZN40_INTERNAL_694bf5ae_4_k_cu_0034dce5_309944cuda3std3__45__cpo5beginE,@object
	.size		_ZN40_INTERNAL_694bf5ae_4_k_cu_0034dce5_309944cuda3std3__45__cpo5beginE,(_ZN40_INTERNAL_694bf5ae_4_k_cu_0034dce5_309944cuda3std3__442_GLOBAL__N__694bf5ae_4_k_cu_0034dce5_309946ignoreE - _ZN40_INTERNAL_694bf5ae_4_k_cu_0034dce5_309944cuda3std3__45__cpo5beginE)
_ZN40_INTERNAL_694bf5ae_4_k_cu_0034dce5_309944cuda3std3__45__cpo5beginE:
	.zero		1
	.type		_ZN40_INTERNAL_694bf5ae_4_k_cu_0034dce5_309944cuda3std3__442_GLOBAL__N__694bf5ae_4_k_cu_0034dce5_309946ignoreE,@object
	.size		_ZN40_INTERNAL_694bf5ae_4_k_cu_0034dce5_309944cuda3std3__442_GLOBAL__N__694bf5ae_4_k_cu_0034dce5_309946ignoreE,(_ZN40_INTERNAL_694bf5ae_4_k_cu_0034dce5_309944cute7productE - _ZN40_INTERNAL_694bf5ae_4_k_cu_0034dce5_309944cuda3std3__442_GLOBAL__N__694bf5ae_4_k_cu_0034dce5_309946ignoreE)
_ZN40_INTERNAL_694bf5ae_4_k_cu_0034dce5_309944cuda3std3__442_GLOBAL__N__694bf5ae_4_k_cu_0034dce5_309946ignoreE:
	.zero		1
	.type		_ZN40_INTERNAL_694bf5ae_4_k_cu_0034dce5_309944cute7productE,@object
	.size		_ZN40_INTERNAL_694bf5ae_4_k_cu_0034dce5_309944cute7productE,(_ZN40_INTERNAL_694bf5ae_4_k_cu_0034dce5_309944cuda3std3__45__cpo3endE - _ZN40_INTERNAL_694bf5ae_4_k_cu_0034dce5_309944cute7productE)
_ZN40_INTERNAL_694bf5ae_4_k_cu_0034dce5_309944cute7productE:
	.zero		1
	.type		_ZN40_INTERNAL_694bf5ae_4_k_cu_0034dce5_309944cuda3std3__45__cpo3endE,@object
	.size		_ZN40_INTERNAL_694bf5ae_4_k_cu_0034dce5_309944cuda3std3__45__cpo3endE,(_ZN40_INTERNAL_694bf5ae_4_k_cu_0034dce5_309944cuda3std3__419piecewise_constructE - _ZN40_INTERNAL_694bf5ae_4_k_cu_0034dce5_309944cuda3std3__45__cpo3endE)
_ZN40_INTERNAL_694bf5ae_4_k_cu_0034dce5_309944cuda3std3__45__cpo3endE:
	.zero		1
	.type		_ZN40_INTERNAL_694bf5ae_4_k_cu_0034dce5_309944cuda3std3__419piecewise_constructE,@object
	.size		_ZN40_INTERNAL_694bf5ae_4_k_cu_0034dce5_309944cuda3std3__419piecewise_constructE,(_ZN40_INTERNAL_694bf5ae_4_k_cu_0034dce5_309944cuda3std3__45__cpo4cendE - _ZN40_INTERNAL_694bf5ae_4_k_cu_0034dce5_309944cuda3std3__419piecewise_constructE)
_ZN40_INTERNAL_694bf5ae_4_k_cu_0034dce5_309944cuda3std3__419piecewise_constructE:
	.zero		1
	.type		_ZN40_INTERNAL_694bf5ae_4_k_cu_0034dce5_309944cuda3std3__45__cpo4cendE,@object
	.size		_ZN40_INTERNAL_694bf5ae_4_k_cu_0034dce5_309944cuda3std3__45__cpo4cendE,(_ZN40_INTERNAL_694bf5ae_4_k_cu_0034dce5_309944cuda3std6ranges3__45__cpo4swapE - _ZN40_INTERNAL_694bf5ae_4_k_cu_0034dce5_309944cuda3std3__45__cpo4cendE)
_ZN40_INTERNAL_694bf5ae_4_k_cu_0034dce5_309944cuda3std3__45__cpo4cendE:
	.zero		1
	.type		_ZN40_INTERNAL_694bf5ae_4_k_cu_0034dce5_309944cuda3std6ranges3__45__cpo4swapE,@object
	.size		_ZN40_INTERNAL_694bf5ae_4_k_cu_0034dce5_309944cuda3std6ranges3__45__cpo4swapE,(.L_10 - _ZN40_INTERNAL_694bf5ae_4_k_cu_0034dce5_309944cuda3std6ranges3__45__cpo4swapE)
_ZN40_INTERNAL_694bf5ae_4_k_cu_0034dce5_309944cuda3std6ranges3__45__cpo4swapE:
	.zero		1
.L_10:


//--------------------- .nv.constant0._ZN7cutlass13device_kernelINS_4gemm6kernel13GemmUniversalIN4cute5tupleIJiiiiEEENS1_10collective13CollectiveMmaINS1_35MainloopSm100TmaUmmaWarpSpecializedILi4ELi2ELi4ENS5_IJNS4_1CILi4EEESB_NSA_ILi1EEEEEEEENS5_IJNSA_ILi256EEENSA_ILi128EEENSA_ILi64EEEEEEfNS5_IJlSC_lEEEfSJ_NS4_8TiledMMAINS4_8MMA_AtomIJNS4_23SM100_MMA_TF32_2x1SM_SSINS_10tfloat32_tESN_fLi256ELi128ELNS4_4UMMA5MajorE0ELSP_0ELNSO_7ScaleInE0ELSQ_0EEEEEENS4_6LayoutINS5_IJSC_SC_SC_EEENS5_IJNSA_ILi0EEESV_SV_EEEEENS5_IJNS4_10UnderscoreESY_SY_EEEEENS4_28SM100_TMA_2SM_LOAD_MULTICASTENS4_14ComposedLayoutINS4_7SwizzleILi3ELi4ELi3EEENS4_18smem_ptr_flag_bitsILi32EEENST_INS5_IJNSA_ILi8EEENSA_ILi32EEEEEENS5_IJS18_SC_EEEEEEEvNS4_8identityES11_S1C_vS1D_EENS_8epilogue10collective18CollectiveEpilogueINS1F_23Sm100TmaWarpSpecializedILi4ELi2ELi16ELb1ELb0EEEJNS5_IJSG_SG_SH_EEENS5_IJNST_ISG_SC_EENST_INSA_ILi16EEESC_EEEEEfSJ_fSJ_NS1F_6fusion15FusionCallbacksIS1J_NS1P_17LinearCombinationIffffLNS_15FloatRoundStyleE2EEES1K_S1O_JEEENS4_5SM1004TMEM4LOAD26SM100_TMEM_LOAD_32dp32b16xENS4_13SM90_TMA_LOADENS12_INS13_ILi2ELi4ELi3EEES16_NST_INS5_IJS17_S1M_EEENS5_IJS1M_SC_EEEEEEENS4_39AutoVectorizingCopyWithAssumedAlignmentILi128EEENS4_14SM90_TMA_STOREES24_S26_S26_EEEvvEEEEvNT_6ParamsE --------------------------
	.section	.nv.constant0._ZN7cutlass13device_kernelINS_4gemm6kernel13GemmUniversalIN4cute5tupleIJiiiiEEENS1_10collective13CollectiveMmaINS1_35MainloopSm100TmaUmmaWarpSpecializedILi4ELi2ELi4ENS5_IJNS4_1CILi4EEESB_NSA_ILi1EEEEEEEENS5_IJNSA_ILi256EEENSA_ILi128EEENSA_ILi64EEEEEEfNS5_IJlSC_lEEEfSJ_NS4_8TiledMMAINS4_8MMA_AtomIJNS4_23SM100_MMA_TF32_2x1SM_SSINS_10tfloat32_tESN_fLi256ELi128ELNS4_4UMMA5MajorE0ELSP_0ELNSO_7ScaleInE0ELSQ_0EEEEEENS4_6LayoutINS5_IJSC_SC_SC_EEENS5_IJNSA_ILi0EEESV_SV_EEEEENS5_IJNS4_10UnderscoreESY_SY_EEEEENS4_28SM100_TMA_2SM_LOAD_MULTICASTENS4_14ComposedLayoutINS4_7SwizzleILi3ELi4ELi3EEENS4_18smem_ptr_flag_bitsILi32EEENST_INS5_IJNSA_ILi8EEENSA_ILi32EEEEEENS5_IJS18_SC_EEEEEEEvNS4_8identityES11_S1C_vS1D_EENS_8epilogue10collective18CollectiveEpilogueINS1F_23Sm100TmaWarpSpecializedILi4ELi2ELi16ELb1ELb0EEEJNS5_IJSG_SG_SH_EEENS5_IJNST_ISG_SC_EENST_INSA_ILi16EEESC_EEEEEfSJ_fSJ_NS1F_6fusion15FusionCallbacksIS1J_NS1P_17LinearCombinationIffffLNS_15FloatRoundStyleE2EEES1K_S1O_JEEENS4_5SM1004TMEM4LOAD26SM100_TMEM_LOAD_32dp32b16xENS4_13SM90_TMA_LOADENS12_INS13_ILi2ELi4ELi3EEES16_NST_INS5_IJS17_S1M_EEENS5_IJS1M_SC_EEEEEEENS4_39AutoVectorizingCopyWithAssumedAlignmentILi128EEENS4_14SM90_TMA_STOREES24_S26_S26_EEEvvEEEEvNT_6ParamsE,"a",@progbits
	.sectionflags	@""
	.align	4
.nv.constant0._ZN7cutlass13device_kernelINS_4gemm6kernel13GemmUniversalIN4cute5tupleIJiiiiEEENS1_10collective13CollectiveMmaINS1_35MainloopSm100TmaUmmaWarpSpecializedILi4ELi2ELi4ENS5_IJNS4_1CILi4EEESB_NSA_ILi1EEEEEEEENS5_IJNSA_ILi256EEENSA_ILi128EEENSA_ILi64EEEEEEfNS5_IJlSC_lEEEfSJ_NS4_8TiledMMAINS4_8MMA_AtomIJNS4_23SM100_MMA_TF32_2x1SM_SSINS_10tfloat32_tESN_fLi256ELi128ELNS4_4UMMA5MajorE0ELSP_0ELNSO_7ScaleInE0ELSQ_0EEEEEENS4_6LayoutINS5_IJSC_SC_SC_EEENS5_IJNSA_ILi0EEESV_SV_EEEEENS5_IJNS4_10UnderscoreESY_SY_EEEEENS4_28SM100_TMA_2SM_LOAD_MULTICASTENS4_14ComposedLayoutINS4_7SwizzleILi3ELi4ELi3EEENS4_18smem_ptr_flag_bitsILi32EEENST_INS5_IJNSA_ILi8EEENSA_ILi32EEEEEENS5_IJS18_SC_EEEEEEEvNS4_8identityES11_S1C_vS1D_EENS_8epilogue10collective18CollectiveEpilogueINS1F_23Sm100TmaWarpSpecializedILi4ELi2ELi16ELb1ELb0EEEJNS5_IJSG_SG_SH_EEENS5_IJNST_ISG_SC_EENST_INSA_ILi16EEESC_EEEEEfSJ_fSJ_NS1F_6fusion15FusionCallbacksIS1J_NS1P_17LinearCombinationIffffLNS_15FloatRoundStyleE2EEES1K_S1O_JEEENS4_5SM1004TMEM4LOAD26SM100_TMEM_LOAD_32dp32b16xENS4_13SM90_TMA_LOADENS12_INS13_ILi2ELi4ELi3EEES16_NST_INS5_IJS17_S1M_EEENS5_IJS1M_SC_EEEEEEENS4_39AutoVectorizingCopyWithAssumedAlignmentILi128EEENS4_14SM90_TMA_STOREES24_S26_S26_EEEvvEEEEvNT_6ParamsE:
	.zero		2944


//--------------------- SYMBOLS --------------------------

	.type		.nv.reservedSmem.offset0,@object
	.size		.nv.reservedSmem.offset0,0x4
	.type		.nv.reservedSmem.cap,@object
	.size		.nv.reservedSmem.cap,0x4
	.type		__assertfail,@function
